	.target	sm_80

	.elftype	@"ET_EXEC"


//--------------------- .note.nv.tkinfo           --------------------------
	.section	.note.nv.tkinfo,"",@"SHT_NOTE"
	.sectionflags	@"SHF_NOTE_NV_TKINFO"
	.tkinfo
        /*0018*/ 	.word	0x00000002
        /*0030*/ 	.string	""
        /*0030*/ 	.string	"ptxas"
        /*0030*/ 	.string	"Cuda compilation tools, release 13.0, V13.0.88"
        /*0030*/ 	.string	"Build cuda_13.0.r13.0/compiler.36424714_0"
        /*0030*/ 	.string	"-v  -suppress-debug-info  -lineinfo  -arch sm_80 "



//--------------------- .note.nv.cuinfo           --------------------------
	.section	.note.nv.cuinfo,"",@"SHT_NOTE"
	.sectionflags	@"SHF_NOTE_NV_CUINFO"
        /*0018*/ 	.short	0x0002
        /*001a*/ 	.short	0x0050
        /*001c*/ 	.short	0x0082
	.zero		2


//--------------------- .nv.info                  --------------------------
	.section	.nv.info,"",@"SHT_CUDA_INFO"
	.align	4


	//----- nvinfo : EIATTR_REGCOUNT
	.align		4
        /*0000*/ 	.byte	0x04, 0x2f
        /*0002*/ 	.short	(.L_1 - .L_0)
	.align		4
.L_0:
        /*0004*/ 	.word	index@(matmul_kernel)
        /*0008*/ 	.word	0x00000080


	//----- nvinfo : EIATTR_FRAME_SIZE
	.align		4
.L_1:
        /*000c*/ 	.byte	0x04, 0x11
        /*000e*/ 	.short	(.L_3 - .L_2)
	.align		4
.L_2:
        /*0010*/ 	.word	index@(matmul_kernel)
        /*0014*/ 	.word	0x00000000


	//----- nvinfo : EIATTR_MIN_STACK_SIZE
	.align		4
.L_3:
        /*0018*/ 	.byte	0x04, 0x12
        /*001a*/ 	.short	(.L_5 - .L_4)
	.align		4
.L_4:
        /*001c*/ 	.word	index@(matmul_kernel)
        /*0020*/ 	.word	0x00000000
.L_5:


//--------------------- .nv.info.matmul_kernel    --------------------------
	.section	.nv.info.matmul_kernel,"",@"SHT_CUDA_INFO"
	.sectionflags	@""
	.align	4


	//----- nvinfo : EIATTR_CUDA_API_VERSION
	.align		4
        /*0000*/ 	.byte	0x04, 0x37
        /*0002*/ 	.short	(.L_7 - .L_6)
.L_6:
        /*0004*/ 	.word	0x00000082


	//----- nvinfo : EIATTR_SW2861232_WAR
	.align		4
.L_7:
        /*0008*/ 	.byte	0x01, 0x35
	.zero		2


	//----- nvinfo : EIATTR_PARAM_CBANK
	.align		4
        /*000c*/ 	.byte	0x04, 0x0a
        /*000e*/ 	.short	(.L_9 - .L_8)
	.align		4
.L_8:
        /*0010*/ 	.word	index@(.nv.constant0.matmul_kernel)
        /*0014*/ 	.short	0x0160
        /*0016*/ 	.short	0x0050


	//----- nvinfo : EIATTR_CBANK_PARAM_SIZE
	.align		4
.L_9:
        /*0018*/ 	.byte	0x03, 0x19
        /*001a*/ 	.short	0x0050


	//----- nvinfo : EIATTR_KPARAM_INFO
	.align		4
        /*001c*/ 	.byte	0x04, 0x17
        /*001e*/ 	.short	(.L_11 - .L_10)
.L_10:
        /*0020*/ 	.word	0x00000000
        /*0024*/ 	.short	0x000d
        /*0026*/ 	.short	0x0048
        /*0028*/ 	.byte	0x00, 0xf4, 0x21, 0x00


	//----- nvinfo : EIATTR_KPARAM_INFO
	.align		4
.L_11:
        /*002c*/ 	.byte	0x04, 0x17
        /*002e*/ 	.short	(.L_13 - .L_12)
.L_12:
        /*0030*/ 	.word	0x00000000
        /*0034*/ 	.short	0x000c
        /*0036*/ 	.short	0x0040
        /*0038*/ 	.byte	0x00, 0xf4, 0x21, 0x00


	//----- nvinfo : EIATTR_KPARAM_INFO
	.align		4
.L_13:
        /*003c*/ 	.byte	0x04, 0x17
        /*003e*/ 	.short	(.L_15 - .L_14)
.L_14:
        /*0040*/ 	.word	0x00000000
        /*0044*/ 	.short	0x000b
        /*0046*/ 	.short	0x0038
        /*0048*/ 	.byte	0x00, 0xf0, 0x11, 0x00


	//----- nvinfo : EIATTR_KPARAM_INFO
	.align		4
.L_15:
        /*004c*/ 	.byte	0x04, 0x17
        /*004e*/ 	.short	(.L_17 - .L_16)
.L_16:
        /*0050*/ 	.word	0x00000000
        /*0054*/ 	.short	0x000a
        /*0056*/ 	.short	0x0034
        /*0058*/ 	.byte	0x00, 0xf0, 0x11, 0x00


	//----- nvinfo : EIATTR_KPARAM_INFO
	.align		4
.L_17:
        /*005c*/ 	.byte	0x04, 0x17
        /*005e*/ 	.short	(.L_19 - .L_18)
.L_18:
        /*0060*/ 	.word	0x00000000
        /*0064*/ 	.short	0x0009
        /*0066*/ 	.short	0x0030
        /*0068*/ 	.byte	0x00, 0xf0, 0x11, 0x00


	//----- nvinfo : EIATTR_KPARAM_INFO
	.align		4
.L_19:
        /*006c*/ 	.byte	0x04, 0x17
        /*006e*/ 	.short	(.L_21 - .L_20)
.L_20:
        /*0070*/ 	.word	0x00000000
        /*0074*/ 	.short	0x0008
        /*0076*/ 	.short	0x002c
        /*0078*/ 	.byte	0x00, 0xf0, 0x11, 0x00


	//----- nvinfo : EIATTR_KPARAM_INFO
	.align		4
.L_21:
        /*007c*/ 	.byte	0x04, 0x17
        /*007e*/ 	.short	(.L_23 - .L_22)
.L_22:
        /*0080*/ 	.word	0x00000000
        /*0084*/ 	.short	0x0007
        /*0086*/ 	.short	0x0028
        /*0088*/ 	.byte	0x00, 0xf0, 0x11, 0x00


	//----- nvinfo : EIATTR_KPARAM_INFO
	.align		4
.L_23:
        /*008c*/ 	.byte	0x04, 0x17
        /*008e*/ 	.short	(.L_25 - .L_24)
.L_24:
        /*0090*/ 	.word	0x00000000
        /*0094*/ 	.short	0x0006
        /*0096*/ 	.short	0x0024
        /*0098*/ 	.byte	0x00, 0xf0, 0x11, 0x00


	//----- nvinfo : EIATTR_KPARAM_INFO
	.align		4
.L_25:
        /*009c*/ 	.byte	0x04, 0x17
        /*009e*/ 	.short	(.L_27 - .L_26)
.L_26:
        /*00a0*/ 	.word	0x00000000
        /*00a4*/ 	.short	0x0005
        /*00a6*/ 	.short	0x0020
        /*00a8*/ 	.byte	0x00, 0xf0, 0x11, 0x00


	//----- nvinfo : EIATTR_KPARAM_INFO
	.align		4
.L_27:
        /*00ac*/ 	.byte	0x04, 0x17
        /*00ae*/ 	.short	(.L_29 - .L_28)
.L_28:
        /*00b0*/ 	.word	0x00000000
        /*00b4*/ 	.short	0x0004
        /*00b6*/ 	.short	0x001c
        /*00b8*/ 	.byte	0x00, 0xf0, 0x11, 0x00


	//----- nvinfo : EIATTR_KPARAM_INFO
	.align		4
.L_29:
        /*00bc*/ 	.byte	0x04, 0x17
        /*00be*/ 	.short	(.L_31 - .L_30)
.L_30:
        /*00c0*/ 	.word	0x00000000
        /*00c4*/ 	.short	0x0003
        /*00c6*/ 	.short	0x0018
        /*00c8*/ 	.byte	0x00, 0xf0, 0x11, 0x00


	//----- nvinfo : EIATTR_KPARAM_INFO
	.align		4
.L_31:
        /*00cc*/ 	.byte	0x04, 0x17
        /*00ce*/ 	.short	(.L_33 - .L_32)
.L_32:
        /*00d0*/ 	.word	0x00000000
        /*00d4*/ 	.short	0x0002
        /*00d6*/ 	.short	0x0010
        /*00d8*/ 	.byte	0x00, 0xf4, 0x21, 0x00


	//----- nvinfo : EIATTR_KPARAM_INFO
	.align		4
.L_33:
        /*00dc*/ 	.byte	0x04, 0x17
        /*00de*/ 	.short	(.L_35 - .L_34)
.L_34:
        /*00e0*/ 	.word	0x00000000
        /*00e4*/ 	.short	0x0001
        /*00e6*/ 	.short	0x0008
        /*00e8*/ 	.byte	0x00, 0xf4, 0x21, 0x00


	//----- nvinfo : EIATTR_KPARAM_INFO
	.align		4
.L_35:
        /*00ec*/ 	.byte	0x04, 0x17
        /*00ee*/ 	.short	(.L_37 - .L_36)
.L_36:
        /*00f0*/ 	.word	0x00000000
        /*00f4*/ 	.short	0x0000
        /*00f6*/ 	.short	0x0000
        /*00f8*/ 	.byte	0x00, 0xf4, 0x21, 0x00


	//----- nvinfo : EIATTR_MAXREG_COUNT
	.align		4
.L_37:
        /*00fc*/ 	.byte	0x03, 0x1b
        /*00fe*/ 	.short	0x0080


	//----- nvinfo : EIATTR_NUM_BARRIERS
	.align		4
        /*0100*/ 	.byte	0x02, 0x4c
        /*0102*/ 	.byte	0x01
	.zero		1


	//----- nvinfo : EIATTR_MERCURY_ISA_VERSION
	.align		4
        /*0104*/ 	.byte	0x03, 0x5f
        /*0106*/ 	.short	0x0000


	//----- nvinfo : EIATTR_EXIT_INSTR_OFFSETS
	.align		4
        /*0108*/ 	.byte	0x04, 0x1c
        /*010a*/ 	.short	(.L_39 - .L_38)


	//   ....[0]....
.L_38:
        /*010c*/ 	.word	0x00004490


	//   ....[1]....
        /*0110*/ 	.word	0x000044c0


	//----- nvinfo : EIATTR_REQNTID
	.align		4
.L_39:
        /*0114*/ 	.byte	0x04, 0x10
        /*0116*/ 	.short	(.L_41 - .L_40)
.L_40:
        /*0118*/ 	.word	0x00000200
        /*011c*/ 	.word	0x00000001
        /*0120*/ 	.word	0x00000001
.L_41:


//--------------------- .nv.callgraph             --------------------------
	.section	.nv.callgraph,"",@"SHT_CUDA_CALLGRAPH"
	.align	4
	.sectionentsize	8
	.align		4
        /*0000*/ 	.word	0x00000000
	.align		4
        /*0004*/ 	.word	0xffffffff
	.align		4
        /*0008*/ 	.word	0x00000000
	.align		4
        /*000c*/ 	.word	0xfffffffe
	.align		4
        /*0010*/ 	.word	0x00000000
	.align		4
        /*0014*/ 	.word	0xfffffffd
	.align		4
        /*0018*/ 	.word	0x00000000
	.align		4
        /*001c*/ 	.word	0xfffffffc


//--------------------- .nv.rel.action            --------------------------
	.section	.nv.rel.action,"",@"SHT_CUDA_RELOCINFO"
	.align	8
	.sectionentsize	8
        /*0000*/ 	.byte	0x73, 0x00, 0x00, 0x00, 0x00, 0x00, 0x00, 0x00, 0x00, 0x00, 0x00, 0x11, 0x25, 0x00, 0x05, 0x36


//--------------------- .nv.constant0.matmul_kernel --------------------------
	.section	.nv.constant0.matmul_kernel,"a",@progbits
	.sectionflags	@""
	.align	4
.nv.constant0.matmul_kernel:
	.zero		432


//--------------------- .text.matmul_kernel       --------------------------
	.section	.text.matmul_kernel,"ax",@progbits
	.sectioninfo	@"SHI_REGISTERS=128"
	.align	128
        .global         matmul_kernel
        .type           matmul_kernel,@function
        .size           matmul_kernel,(.L_x_4 - matmul_kernel)
        .other          matmul_kernel,@"STO_CUDA_ENTRY STV_DEFAULT"
matmul_kernel:
.text.matmul_kernel:
[----:B------:R-:W-:Y:S02]  /*0000*/  IMAD.MOV.U32 R1, RZ, RZ, c[0x0][0x28] ;  /* 0x00000a00ff017624 */ /* 0x000fe400078e00ff */
[----:B------:R-:W-:Y:S01]  /*0010*/  IMAD.MOV.U32 R0, RZ, RZ, c[0x0][0x17c] ;  /* 0x00005f00ff007624 */ /* 0x000fe200078e00ff */
[----:B------:R-:W0:Y:S01]  /*0020*/  S2R R5, SR_CTAID.X ;  /* 0x0000000000057919 */ /* 0x000e220000002500 */
[----:B------:R-:W-:Y:S01]  /*0030*/  IMAD.MOV.U32 R120, RZ, RZ, c[0x0][0x180] ;  /* 0x00006000ff787624 */ /* 0x000fe200078e00ff */
[----:B------:R-:W-:Y:S02]  /*0040*/  ULDC UR4, c[0x0][0x180] ;  /* 0x0000600000047ab9 */ /* 0x000fe40000000800 */
[----:B------:R-:W-:Y:S01]  /*0050*/  IADD3 R0, R0, 0x7f, RZ ;  /* 0x0000007f00007810 */ /* 0x000fe20007ffe0ff */
[----:B------:R-:W1:Y:S01]  /*0060*/  S2R R42, SR_TID.X ;  /* 0x00000000002a7919 */ /* 0x000e620000002100 */
[----:B------:R-:W-:Y:S01]  /*0070*/  IADD3 R120, R120, 0x1f, RZ ;  /* 0x0000001f78787810 */ /* 0x000fe20007ffe0ff */
[----:B------:R-:W-:Y:S01]  /*0080*/  ULDC.64 UR6, c[0x0][0x118] ;  /* 0x0000460000067ab9 */ /* 0x000fe20000000a00 */
[----:B------:R-:W-:-:S04]  /*0090*/  SHF.R.S32.HI R3, RZ, 0x1f, R0 ;  /* 0x0000001fff037819 */ /* 0x000fc80000011400 */
[----:B------:R-:W-:-:S04]  /*00a0*/  LEA.HI R3, R3, R0, RZ, 0x7 ;  /* 0x0000000003037211 */ /* 0x000fc800078f38ff */
[----:B------:R-:W-:-:S05]  /*00b0*/  SHF.R.S32.HI R3, RZ, 0x7, R3 ;  /* 0x00000007ff037819 */ /* 0x000fca0000011403 */
[----:B------:R-:W-:Y:S01]  /*00c0*/  IMAD.SHL.U32 R4, R3, 0x8, RZ ;  /* 0x0000000803047824 */ /* 0x000fe200078e00ff */
[----:B0-----:R-:W-:-:S04]  /*00d0*/  IABS R8, R5 ;  /* 0x0000000500087213 */ /* 0x001fc80000000000 */
[-C--:B------:R-:W-:Y:S02]  /*00e0*/  IABS R7, R4.reuse ;  /* 0x0000000400077213 */ /* 0x080fe40000000000 */
[----:B------:R-:W-:Y:S02]  /*00f0*/  IABS R10, R4 ;  /* 0x00000004000a7213 */ /* 0x000fe40000000000 */
[----:B------:R-:W0:Y:S01]  /*0100*/  I2F.RP R0, R7 ;  /* 0x0000000700007306 */ /* 0x000e220000209400 */
[----:B-1----:R-:W-:-:S04]  /*0110*/  SHF.R.U32.HI R121, RZ, 0x8, R42 ;  /* 0x00000008ff797819 */ /* 0x002fc8000001162a */
[----:B------:R-:W-:-:S04]  /*0120*/  SGXT.U32 R121, R121, 0x1 ;  /* 0x000000017979781a */ /* 0x000fc80000000000 */
[C---:B------:R-:W-:Y:S02]  /*0130*/  LOP3.LUT R23, R121.reuse, 0x2, RZ, 0xfc, !PT ;  /* 0x0000000279177812 */ /* 0x040fe400078efcff */
[C---:B------:R-:W-:Y:S02]  /*0140*/  LOP3.LUT R24, R121.reuse, 0x4, RZ, 0xfc, !PT ;  /* 0x0000000479187812 */ /* 0x040fe400078efcff */
[C---:B------:R-:W-:Y:S02]  /*0150*/  LOP3.LUT R25, R121.reuse, 0x6, RZ, 0xfc, !PT ;  /* 0x0000000679197812 */ /* 0x040fe400078efcff */
[C---:B------:R-:W-:Y:S01]  /*0160*/  LOP3.LUT R26, R121.reuse, 0x8, RZ, 0xfc, !PT ;  /* 0x00000008791a7812 */ /* 0x040fe200078efcff */
[----:B0-----:R-:W0:Y:S01]  /*0170*/  MUFU.RCP R0, R0 ;  /* 0x0000000000007308 */ /* 0x001e220000001000 */
[C---:B------:R-:W-:Y:S02]  /*0180*/  LOP3.LUT R27, R121.reuse, 0xa, RZ, 0xfc, !PT ;  /* 0x0000000a791b7812 */ /* 0x040fe400078efcff */
[----:B------:R-:W-:-:S02]  /*0190*/  LOP3.LUT R28, R121, 0xc, RZ, 0xfc, !PT ;  /* 0x0000000c791c7812 */ /* 0x000fc400078efcff */
[C---:B------:R-:W-:Y:S02]  /*01a0*/  LOP3.LUT R29, R121.reuse, 0xe, RZ, 0xfc, !PT ;  /* 0x0000000e791d7812 */ /* 0x040fe400078efcff */
[C---:B------:R-:W-:Y:S02]  /*01b0*/  LOP3.LUT R30, R121.reuse, 0x10, RZ, 0xfc, !PT ;  /* 0x00000010791e7812 */ /* 0x040fe400078efcff */
[C---:B------:R-:W-:Y:S02]  /*01c0*/  LOP3.LUT R31, R121.reuse, 0x12, RZ, 0xfc, !PT ;  /* 0x00000012791f7812 */ /* 0x040fe400078efcff */
[C---:B------:R-:W-:Y:S02]  /*01d0*/  LOP3.LUT R32, R121.reuse, 0x14, RZ, 0xfc, !PT ;  /* 0x0000001479207812 */ /* 0x040fe400078efcff */
[C---:B------:R-:W-:Y:S02]  /*01e0*/  LOP3.LUT R33, R121.reuse, 0x16, RZ, 0xfc, !PT ;  /* 0x0000001679217812 */ /* 0x040fe400078efcff */
[----:B------:R-:W-:-:S02]  /*01f0*/  LOP3.LUT R38, R121, 0x18, RZ, 0xfc, !PT ;  /* 0x0000001879267812 */ /* 0x000fc400078efcff */
[----:B0-----:R-:W-:Y:S01]  /*0200*/  IADD3 R2, R0, 0xffffffe, RZ ;  /* 0x0ffffffe00027810 */ /* 0x001fe20007ffe0ff */
[----:B------:R-:W-:Y:S01]  /*0210*/  IMAD.MOV R0, RZ, RZ, -R10 ;  /* 0x000000ffff007224 */ /* 0x000fe200078e0a0a */
[C---:B------:R-:W-:Y:S02]  /*0220*/  LOP3.LUT R39, R121.reuse, 0x1a, RZ, 0xfc, !PT ;  /* 0x0000001a79277812 */ /* 0x040fe400078efcff */
[----:B------:R0:W1:Y:S01]  /*0230*/  F2I.FTZ.U32.TRUNC.NTZ R3, R2 ;  /* 0x0000000200037305 */ /* 0x000062000021f000 */
[C---:B------:R-:W-:Y:S02]  /*0240*/  LOP3.LUT R40, R121.reuse, 0x1c, RZ, 0xfc, !PT ;  /* 0x0000001c79287812 */ /* 0x040fe400078efcff */
[----:B------:R-:W-:Y:S01]  /*0250*/  LOP3.LUT R41, R121, 0x1e, RZ, 0xfc, !PT ;  /* 0x0000001e79297812 */ /* 0x000fe200078efcff */
[----:B0-----:R-:W-:Y:S02]  /*0260*/  IMAD.MOV.U32 R2, RZ, RZ, RZ ;  /* 0x000000ffff027224 */ /* 0x001fe400078e00ff */
[----:B-1----:R-:W-:-:S04]  /*0270*/  IMAD.MOV R6, RZ, RZ, -R3 ;  /* 0x000000ffff067224 */ /* 0x002fc800078e0a03 */
[----:B------:R-:W-:Y:S02]  /*0280*/  IMAD R9, R6, R7, RZ ;  /* 0x0000000706097224 */ /* 0x000fe400078e02ff */
[----:B------:R-:W-:Y:S02]  /*0290*/  IMAD.MOV.U32 R6, RZ, RZ, R8 ;  /* 0x000000ffff067224 */ /* 0x000fe400078e0008 */
[----:B------:R-:W-:-:S06]  /*02a0*/  IMAD.HI.U32 R3, R3, R9, R2 ;  /* 0x0000000903037227 */ /* 0x000fcc00078e0002 */
[----:B------:R-:W-:-:S04]  /*02b0*/  IMAD.HI.U32 R3, R3, R6, RZ ;  /* 0x0000000603037227 */ /* 0x000fc800078e00ff */
[----:B------:R-:W-:-:S05]  /*02c0*/  IMAD R0, R3, R0, R6 ;  /* 0x0000000003007224 */ /* 0x000fca00078e0206 */
[----:B------:R-:W-:-:S13]  /*02d0*/  ISETP.GT.U32.AND P1, PT, R7, R0, PT ;  /* 0x000000000700720c */ /* 0x000fda0003f24070 */
[----:B------:R-:W-:Y:S01]  /*02e0*/  @!P1 IMAD.IADD R0, R0, 0x1, -R7 ;  /* 0x0000000100009824 */ /* 0x000fe200078e0a07 */
[----:B------:R-:W-:Y:S02]  /*02f0*/  @!P1 IADD3 R3, R3, 0x1, RZ ;  /* 0x0000000103039810 */ /* 0x000fe40007ffe0ff */
[----:B------:R-:W-:Y:S02]  /*0300*/  ISETP.NE.AND P1, PT, R4, RZ, PT ;  /* 0x000000ff0400720c */ /* 0x000fe40003f25270 */
[----:B------:R-:W-:Y:S02]  /*0310*/  ISETP.GE.U32.AND P0, PT, R0, R7, PT ;  /* 0x000000070000720c */ /* 0x000fe40003f06070 */
[----:B------:R-:W-:-:S04]  /*0320*/  LOP3.LUT R0, R5, R4, RZ, 0x3c, !PT ;  /* 0x0000000405007212 */ /* 0x000fc800078e3cff */
[----:B------:R-:W-:Y:S01]  /*0330*/  ISETP.GE.AND P2, PT, R0, RZ, PT ;  /* 0x000000ff0000720c */ /* 0x000fe20003f46270 */
[----:B------:R-:W-:-:S05]  /*0340*/  IMAD.MOV.U32 R0, RZ, RZ, c[0x0][0x178] ;  /* 0x00005e00ff007624 */ /* 0x000fca00078e00ff */
[----:B------:R-:W-:Y:S02]  /*0350*/  IADD3 R0, R0, 0xff, RZ ;  /* 0x000000ff00007810 */ /* 0x000fe40007ffe0ff */
[----:B------:R-:W-:-:S05]  /*0360*/  @P0 IADD3 R3, R3, 0x1, RZ ;  /* 0x0000000103030810 */ /* 0x000fca0007ffe0ff */
[----:B------:R-:W-:Y:S01]  /*0370*/  IMAD.MOV.U32 R2, RZ, RZ, R3 ;  /* 0x000000ffff027224 */ /* 0x000fe200078e0003 */
[----:B------:R-:W-:-:S03]  /*0380*/  SHF.R.S32.HI R3, RZ, 0x1f, R0 ;  /* 0x0000001fff037819 */ /* 0x000fc60000011400 */
[----:B------:R-:W-:Y:S01]  /*0390*/  @!P2 IMAD.MOV R2, RZ, RZ, -R2 ;  /* 0x000000ffff02a224 */ /* 0x000fe200078e0a02 */
[----:B------:R-:W-:Y:S02]  /*03a0*/  @!P1 LOP3.LUT R2, RZ, R4, RZ, 0x33, !PT ;  /* 0x00000004ff029212 */ /* 0x000fe400078e33ff */
[----:B------:R-:W-:-:S03]  /*03b0*/  LEA.HI R3, R3, R0, RZ, 0x8 ;  /* 0x0000000003037211 */ /* 0x000fc600078f40ff */
[----:B------:R-:W-:Y:S02]  /*03c0*/  IMAD.SHL.U32 R6, R2, 0x8, RZ ;  /* 0x0000000802067824 */ /* 0x000fe400078e00ff */
[----:B------:R-:W-:-:S03]  /*03d0*/  IMAD.MOV R2, RZ, RZ, -R2 ;  /* 0x000000ffff027224 */ /* 0x000fc600078e0a02 */
[----:B------:R-:W-:Y:S01]  /*03e0*/  LEA.HI.SX32 R3, R3, -R6, 0x18 ;  /* 0x8000000603037211 */ /* 0x000fe200078fc2ff */
[----:B------:R-:W-:-:S03]  /*03f0*/  IMAD R4, R4, R2, R5 ;  /* 0x0000000204047224 */ /* 0x000fc600078e0205 */
[----:B------:R-:W-:Y:S02]  /*0400*/  IMNMX R11, R3, 0x8, PT ;  /* 0x00000008030b7817 */ /* 0x000fe40003800200 */
[----:B------:R-:W-:Y:S02]  /*0410*/  IABS R9, R4 ;  /* 0x0000000400097213 */ /* 0x000fe40000000000 */
[----:B------:R-:W-:-:S04]  /*0420*/  IABS R7, R11 ;  /* 0x0000000b00077213 */ /* 0x000fc80000000000 */
[----:B------:R-:W0:Y:S08]  /*0430*/  I2F.RP R0, R7 ;  /* 0x0000000700007306 */ /* 0x000e300000209400 */
[----:B0-----:R-:W0:Y:S02]  /*0440*/  MUFU.RCP R0, R0 ;  /* 0x0000000000007308 */ /* 0x001e240000001000 */
[----:B0-----:R-:W-:-:S06]  /*0450*/  IADD3 R3, R0, 0xffffffe, RZ ;  /* 0x0ffffffe00037810 */ /* 0x001fcc0007ffe0ff */
[----:B------:R-:W0:Y:S02]  /*0460*/  F2I.FTZ.U32.TRUNC.NTZ R3, R3 ;  /* 0x0000000300037305 */ /* 0x000e24000021f000 */
[----:B0-----:R-:W-:-:S04]  /*0470*/  IMAD.MOV R8, RZ, RZ, -R3 ;  /* 0x000000ffff087224 */ /* 0x001fc800078e0a03 */
[----:B------:R-:W-:Y:S01]  /*0480*/  IMAD.MOV.U32 R2, RZ, RZ, R8 ;  /* 0x000000ffff027224 */ /* 0x000fe200078e0008 */
[----:B------:R-:W-:-:S03]  /*0490*/  IABS R8, R11 ;  /* 0x0000000b00087213 */ /* 0x000fc60000000000 */
[----:B------:R-:W-:Y:S02]  /*04a0*/  IMAD R5, R2, R7, RZ ;  /* 0x0000000702057224 */ /* 0x000fe400078e02ff */
[----:B------:R-:W-:Y:S02]  /*04b0*/  IMAD.MOV.U32 R2, RZ, RZ, RZ ;  /* 0x000000ffff027224 */ /* 0x000fe400078e00ff */
[----:B------:R-:W-:Y:S02]  /*04c0*/  IMAD.MOV R0, RZ, RZ, -R8 ;  /* 0x000000ffff007224 */ /* 0x000fe400078e0a08 */
        /* <DEDUP_REMOVED lines=8> */
[----:B------:R-:W-:Y:S02]  /*0550*/  LOP3.LUT R0, R4, R11, RZ, 0x3c, !PT ;  /* 0x0000000b04007212 */ /* 0x000fe400078e3cff */
[----:B------:R-:W-:Y:S02]  /*0560*/  LOP3.LUT R7, R42, 0xff, RZ, 0xc0, !PT ;  /* 0x000000ff2a077812 */ /* 0x000fe400078ec0ff */
[----:B------:R-:W-:-:S07]  /*0570*/  ISETP.GE.AND P2, PT, R0, RZ, PT ;  /* 0x000000ff0000720c */ /* 0x000fce0003f46270 */
[----:B------:R-:W-:Y:S02]  /*0580*/  @P0 IADD3 R2, R2, 0x1, RZ ;  /* 0x0000000102020810 */ /* 0x000fe40007ffe0ff */
[----:B------:R-:W-:-:S04]  /*0590*/  ISETP.GT.AND P0, PT, R120, 0x1f, PT ;  /* 0x0000001f7800780c */ /* 0x000fc80003f04270 */
[----:B------:R-:W-:Y:S01]  /*05a0*/  @!P2 IMAD.MOV R2, RZ, RZ, -R2 ;  /* 0x000000ffff02a224 */ /* 0x000fe200078e0a02 */
[----:B------:R-:W-:-:S05]  /*05b0*/  @!P1 LOP3.LUT R2, RZ, R11, RZ, 0x33, !PT ;  /* 0x0000000bff029212 */ /* 0x000fca00078e33ff */
[----:B------:R-:W-:Y:S02]  /*05c0*/  IMAD.MOV R0, RZ, RZ, -R2 ;  /* 0x000000ffff007224 */ /* 0x000fe400078e0a02 */
[----:B------:R-:W-:Y:S02]  /*05d0*/  IMAD.SHL.U32 R118, R2, 0x80, RZ ;  /* 0x0000008002767824 */ /* 0x000fe400078e00ff */
[----:B------:R-:W-:-:S04]  /*05e0*/  IMAD R0, R11, R0, R4 ;  /* 0x000000000b007224 */ /* 0x000fc800078e0204 */
[----:B------:R-:W-:-:S04]  /*05f0*/  IMAD.IADD R0, R6, 0x1, R0 ;  /* 0x0000000106007824 */ /* 0x000fc800078e0200 */
[----:B------:R-:W-:Y:S01]  /*0600*/  IMAD R124, R0, 0x100, R7 ;  /* 0x00000100007c7824 */ /* 0x000fe200078e0207 */
[----:B------:R-:W-:Y:S05]  /*0610*/  @P0 BRA `(.L_x_0) ;  /* 0x0000012000000947 */ /* 0x000fea0003800000 */
[----:B------:R-:W-:Y:S01]  /*0620*/  IMAD.SHL.U32 R125, R42, 0x8, RZ ;  /* 0x000000082a7d7824 */ /* 0x000fe200078e00ff */
[----:B------:R-:W-:Y:S01]  /*0630*/  CS2R R36, SRZ ;  /* 0x0000000000247805 */ /* 0x000fe2000001ff00 */
        /* <DEDUP_REMOVED lines=15> */
[----:B------:R-:W-:Y:S05]  /*0730*/  BRA `(.L_x_1) ;  /* 0x00001fc000007947 */ /* 0x000fea0003800000 */
.L_x_0:
[----:B------:R-:W-:Y:S01]  /*0740*/  IABS R17, c[0x0][0x17c] ;  /* 0x00005f0000117a13 */ /* 0x000fe20000000000 */
[----:B------:R-:W-:Y:S01]  /*0750*/  IMAD.SHL.U32 R97, R7, 0x2, RZ ;  /* 0x0000000207617824 */ /* 0x000fe200078e00ff */
[----:B------:R-:W-:Y:S01]  /*0760*/  IABS R19, c[0x0][0x178] ;  /* 0x00005e0000137a13 */ /* 0x000fe20000000000 */
[C---:B------:R-:W-:Y:S01]  /*0770*/  IMAD.SHL.U32 R125, R42.reuse, 0x8, RZ ;  /* 0x000000082a7d7824 */ /* 0x040fe200078e00ff */
[----:B------:R-:W0:Y:S01]  /*0780*/  I2F.RP R0, R17 ;  /* 0x0000001100007306 */ /* 0x000e220000209400 */
[----:B------:R-:W-:Y:S01]  /*0790*/  SHF.R.S32.HI R9, RZ, 0x1f, R120 ;  /* 0x0000001fff097819 */ /* 0x000fe20000011478 */
[----:B------:R-:W-:Y:S01]  /*07a0*/  IMAD.MOV.U32 R123, RZ, RZ, c[0x0][0x18c] ;  /* 0x00006300ff7b7624 */ /* 0x000fe200078e00ff */
[C---:B------:R-:W-:Y:S01]  /*07b0*/  LEA.HI R15, R42.reuse, R118, RZ, 0x1b ;  /* 0x000000762a0f7211 */ /* 0x040fe200078fd8ff */
[----:B------:R-:W-:Y:S01]  /*07c0*/  CS2R R36, SRZ ;  /* 0x0000000000247805 */ /* 0x000fe2000001ff00 */
[----:B------:R-:W-:Y:S01]  /*07d0*/  LEA.HI R120, R9, R120, RZ, 0x5 ;  /* 0x0000007809787211 */ /* 0x000fe200078f28ff */
[----:B------:R-:W-:Y:S01]  /*07e0*/  CS2R R34, SRZ ;  /* 0x0000000000227805 */ /* 0x000fe2000001ff00 */
[----:B------:R-:W-:Y:S01]  /*07f0*/  LOP3.LUT P0, RZ, R42, 0x100, RZ, 0xc0, !PT ;  /* 0x000001002aff7812 */ /* 0x000fe2000780c0ff */
[----:B------:R-:W1:Y:S01]  /*0800*/  I2F.RP R6, R19 ;  /* 0x0000001300067306 */ /* 0x000e620000209400 */
[----:B------:R-:W-:Y:S01]  /*0810*/  CS2R R84, SRZ ;  /* 0x0000000000547805 */ /* 0x000fe2000001ff00 */
[----:B------:R-:W-:Y:S01]  /*0820*/  CS2R R86, SRZ ;  /* 0x0000000000567805 */ /* 0x000fe2000001ff00 */
[----:B------:R-:W-:Y:S01]  /*0830*/  CS2R R80, SRZ ;  /* 0x0000000000507805 */ /* 0x000fe2000001ff00 */
[----:B------:R-:W-:Y:S01]  /*0840*/  CS2R R82, SRZ ;  /* 0x0000000000527805 */ /* 0x000fe2000001ff00 */
[----:B------:R-:W-:Y:S01]  /*0850*/  CS2R R76, SRZ ;  /* 0x00000000004c7805 */ /* 0x000fe2000001ff00 */
[----:B------:R-:W-:Y:S01]  /*0860*/  CS2R R78, SRZ ;  /* 0x00000000004e7805 */ /* 0x000fe2000001ff00 */
[----:B------:R-:W-:Y:S01]  /*0870*/  CS2R R72, SRZ ;  /* 0x0000000000487805 */ /* 0x000fe2000001ff00 */
[----:B0-----:R-:W0:Y:S01]  /*0880*/  MUFU.RCP R0, R0 ;  /* 0x0000000000007308 */ /* 0x001e220000001000 */
[----:B------:R-:W-:Y:S01]  /*0890*/  CS2R R74, SRZ ;  /* 0x00000000004a7805 */ /* 0x000fe2000001ff00 */
[----:B------:R-:W-:Y:S01]  /*08a0*/  CS2R R68, SRZ ;  /* 0x0000000000447805 */ /* 0x000fe2000001ff00 */
[----:B------:R-:W-:Y:S01]  /*08b0*/  CS2R R70, SRZ ;  /* 0x0000000000467805 */ /* 0x000fe2000001ff00 */
[----:B------:R-:W-:Y:S01]  /*08c0*/  CS2R R64, SRZ ;  /* 0x0000000000407805 */ /* 0x000fe2000001ff00 */
[----:B------:R-:W-:Y:S01]  /*08d0*/  CS2R R66, SRZ ;  /* 0x0000000000427805 */ /* 0x000fe2000001ff00 */
[----:B------:R-:W-:Y:S01]  /*08e0*/  CS2R R60, SRZ ;  /* 0x00000000003c7805 */ /* 0x000fe2000001ff00 */
[----:B------:R-:W-:Y:S01]  /*08f0*/  CS2R R62, SRZ ;  /* 0x00000000003e7805 */ /* 0x000fe2000001ff00 */
[----:B-1----:R-:W1:Y:S01]  /*0900*/  MUFU.RCP R6, R6 ;  /* 0x0000000600067308 */ /* 0x002e620000001000 */
[----:B------:R-:W-:Y:S01]  /*0910*/  CS2R R56, SRZ ;  /* 0x0000000000387805 */ /* 0x000fe2000001ff00 */
[----:B------:R-:W-:Y:S01]  /*0920*/  CS2R R58, SRZ ;  /* 0x00000000003a7805 */ /* 0x000fe2000001ff00 */
[----:B------:R-:W-:Y:S01]  /*0930*/  IMAD.SHL.U32 R123, R123, 0x20, RZ ;  /* 0x000000207b7b7824 */ /* 0x000fe200078e00ff */
[----:B------:R-:W-:Y:S01]  /*0940*/  SHF.R.S32.HI R120, RZ, 0x5, R120 ;  /* 0x00000005ff787819 */ /* 0x000fe20000011478 */
[----:B------:R-:W-:Y:S01]  /*0950*/  CS2R R52, SRZ ;  /* 0x0000000000347805 */ /* 0x000fe2000001ff00 */
[----:B------:R-:W-:Y:S01]  /*0960*/  CS2R R54, SRZ ;  /* 0x0000000000367805 */ /* 0x000fe2000001ff00 */
[----:B------:R-:W-:Y:S01]  /*0970*/  CS2R R44, SRZ ;  /* 0x00000000002c7805 */ /* 0x000fe2000001ff00 */
[----:B0-----:R-:W-:Y:S01]  /*0980*/  IADD3 R2, R0, 0xffffffe, RZ ;  /* 0x0ffffffe00027810 */ /* 0x001fe20007ffe0ff */
[----:B------:R-:W-:Y:S01]  /*0990*/  CS2R R46, SRZ ;  /* 0x00000000002e7805 */ /* 0x000fe2000001ff00 */
[----:B------:R-:W-:-:S02]  /*09a0*/  IADD3 R0, R15, 0x70, RZ ;  /* 0x000000700f007810 */ /* 0x000fc40007ffe0ff */
[----:B------:R0:W2:Y:S02]  /*09b0*/  F2I.FTZ.U32.TRUNC.NTZ R3, R2 ;  /* 0x0000000200037305 */ /* 0x0000a4000021f000 */
[----:B------:R-:W-:Y:S02]  /*09c0*/  ISETP.GE.AND P4, PT, R0, RZ, PT ;  /* 0x000000ff0000720c */ /* 0x000fe40003f86270 */
[----:B-1----:R-:W-:Y:S02]  /*09d0*/  IADD3 R4, R6, 0xffffffe, RZ ;  /* 0x0ffffffe06047810 */ /* 0x002fe40007ffe0ff */
[----:B------:R-:W-:Y:S02]  /*09e0*/  SHF.R.U32.HI R6, RZ, 0x5, R42 ;  /* 0x00000005ff067819 */ /* 0x000fe4000001162a */
[----:B------:R1:W3:Y:S01]  /*09f0*/  F2I.FTZ.U32.TRUNC.NTZ R5, R4 ;  /* 0x0000000400057305 */ /* 0x0002e2000021f000 */
[----:B0-----:R-:W-:Y:S02]  /*0a00*/  IMAD.MOV.U32 R2, RZ, RZ, RZ ;  /* 0x000000ffff027224 */ /* 0x001fe400078e00ff */
[----:B--2---:R-:W-:Y:S01]  /*0a10*/  IMAD.MOV R8, RZ, RZ, -R3 ;  /* 0x000000ffff087224 */ /* 0x004fe200078e0a03 */
[----:B-1----:R-:W-:-:S03]  /*0a20*/  SEL R4, RZ, 0x210, !P0 ;  /* 0x00000210ff047807 */ /* 0x002fc60004000000 */
[----:B------:R-:W-:Y:S01]  /*0a30*/  IMAD R9, R8, R17, RZ ;  /* 0x0000001108097224 */ /* 0x000fe200078e02ff */
[----:B------:R-:W-:Y:S02]  /*0a40*/  IABS R8, R0 ;  /* 0x0000000000087213 */ /* 0x000fe40000000000 */
[----:B------:R-:W-:Y:S01]  /*0a50*/  LOP3.LUT R97, R4, R97, RZ, 0x3c, !PT ;  /* 0x0000006104617212 */ /* 0x000fe200078e3cff */
[----:B------:R-:W-:Y:S01]  /*0a60*/  IMAD.HI.U32 R2, R3, R9, R2 ;  /* 0x0000000903027227 */ /* 0x000fe200078e0002 */
[----:B------:R-:W-:-:S03]  /*0a70*/  SGXT.U32 R3, R6, 0x4 ;  /* 0x000000040603781a */ /* 0x000fc60000000000 */
[----:B---3--:R-:W-:Y:S01]  /*0a80*/  IMAD.MOV R9, RZ, RZ, -R5 ;  /* 0x000000ffff097224 */ /* 0x008fe200078e0a05 */
[----:B------:R-:W-:Y:S01]  /*0a90*/  LOP3.LUT R18, R118, R3, RZ, 0xfc, !PT ;  /* 0x0000000376127212 */ /* 0x000fe200078efcff */
[----:B------:R-:W-:Y:S02]  /*0aa0*/  IMAD.MOV.U32 R6, RZ, RZ, R8 ;  /* 0x000000ffff067224 */ /* 0x000fe400078e0008 */
[----:B------:R-:W-:Y:S01]  /*0ab0*/  IMAD.MOV.U32 R8, RZ, RZ, R9 ;  /* 0x000000ffff087224 */ /* 0x000fe200078e0009 */
[----:B------:R-:W-:Y:S01]  /*0ac0*/  LOP3.LUT R20, R18, 0x60, RZ, 0xfc, !PT ;  /* 0x0000006012147812 */ /* 0x000fe200078efcff */
[----:B------:R-:W-:Y:S01]  /*0ad0*/  IMAD.HI.U32 R3, R2, R6, RZ ;  /* 0x0000000602037227 */ /* 0x000fe200078e00ff */
[C---:B------:R-:W-:Y:S02]  /*0ae0*/  LOP3.LUT R21, R18.reuse, 0x40, RZ, 0xfc, !PT ;  /* 0x0000004012157812 */ /* 0x040fe400078efcff */
[----:B------:R-:W-:Y:S01]  /*0af0*/  LOP3.LUT R22, R18, 0x20, RZ, 0xfc, !PT ;  /* 0x0000002012167812 */ /* 0x000fe200078efcff */
[----:B------:R-:W-:Y:S01]  /*0b00*/  IMAD R7, R8, R19, RZ ;  /* 0x0000001308077224 */ /* 0x000fe200078e02ff */
[----:B------:R-:W-:Y:S01]  /*0b10*/  IABS R9, R21 ;  /* 0x0000001500097213 */ /* 0x000fe20000000000 */
[----:B------:R-:W-:Y:S01]  /*0b20*/  IMAD.MOV.U32 R4, RZ, RZ, RZ ;  /* 0x000000ffff047224 */ /* 0x000fe200078e00ff */
[----:B------:R-:W-:Y:S01]  /*0b30*/  IABS R13, R22 ;  /* 0x00000016000d7213 */ /* 0x000fe20000000000 */
[----:B------:R-:W-:Y:S01]  /*0b40*/  IMAD.MOV R0, RZ, RZ, -R3 ;  /* 0x000000ffff007224 */ /* 0x000fe200078e0a03 */
[----:B------:R-:W-:Y:S01]  /*0b50*/  IADD3 R3, R15, 0x50, RZ ;  /* 0x000000500f037810 */ /* 0x000fe20007ffe0ff */
[----:B------:R-:W-:Y:S01]  /*0b60*/  IMAD.HI.U32 R10, R5, R7, R4 ;  /* 0x00000007050a7227 */ /* 0x000fe200078e0004 */
[----:B------:R-:W-:-:S02]  /*0b70*/  IABS R5, R20 ;  /* 0x0000001400057213 */ /* 0x000fc40000000000 */
[----:B------:R-:W-:Y:S01]  /*0b80*/  IADD3 R4, R15, 0x30, RZ ;  /* 0x000000300f047810 */ /* 0x000fe20007ffe0ff */
[----:B------:R-:W-:Y:S01]  /*0b90*/  IMAD R0, R17, R0, R6 ;  /* 0x0000000011007224 */ /* 0x000fe200078e0206 */
[----:B------:R-:W-:Y:S01]  /*0ba0*/  ISETP.GE.AND P0, PT, R3, RZ, PT ;  /* 0x000000ff0300720c */ /* 0x000fe20003f06270 */
[----:B------:R-:W-:Y:S01]  /*0bb0*/  IMAD.HI.U32 R7, R2, R13, RZ ;  /* 0x0000000d02077227 */ /* 0x000fe200078e00ff */
[----:B------:R-:W-:Y:S02]  /*0bc0*/  IABS R8, R3 ;  /* 0x0000000300087213 */ /* 0x000fe40000000000 */
[----:B------:R-:W-:Y:S01]  /*0bd0*/  ISETP.GE.AND P2, PT, R4, RZ, PT ;  /* 0x000000ff0400720c */ /* 0x000fe20003f46270 */
[----:B------:R-:W-:Y:S01]  /*0be0*/  IMAD.HI.U32 R3, R2, R5, RZ ;  /* 0x0000000502037227 */ /* 0x000fe200078e00ff */
[----:B------:R-:W-:Y:S02]  /*0bf0*/  IABS R11, R4 ;  /* 0x00000004000b7213 */ /* 0x000fe40000000000 */
[----:B------:R-:W-:Y:S01]  /*0c00*/  ISETP.GT.U32.AND P1, PT, R17, R0, PT ;  /* 0x000000001100720c */ /* 0x000fe20003f24070 */
[----:B------:R-:W-:-:S02]  /*0c10*/  IMAD.MOV R4, RZ, RZ, -R3 ;  /* 0x000000ffff047224 */ /* 0x000fc400078e0a03 */
[----:B------:R-:W-:-:S04]  /*0c20*/  IMAD.HI.U32 R3, R2, R8, RZ ;  /* 0x0000000802037227 */ /* 0x000fc800078e00ff */
[----:B------:R-:W-:Y:S02]  /*0c30*/  IMAD R4, R17, R4, R5 ;  /* 0x0000000411047224 */ /* 0x000fe400078e0205 */
[----:B------:R-:W-:-:S03]  /*0c40*/  IMAD.HI.U32 R6, R2, R11, RZ ;  /* 0x0000000b02067227 */ /* 0x000fc600078e00ff */
[----:B------:R-:W-:Y:S01]  /*0c50*/  ISETP.GT.U32.AND P6, PT, R17, R4, PT ;  /* 0x000000041100720c */ /* 0x000fe20003fc4070 */
[----:B------:R-:W-:Y:S02]  /*0c60*/  IMAD.MOV R3, RZ, RZ, -R3 ;  /* 0x000000ffff037224 */ /* 0x000fe400078e0a03 */
[----:B------:R-:W-:-:S04]  /*0c70*/  IMAD.HI.U32 R5, R2, R9, RZ ;  /* 0x0000000902057227 */ /* 0x000fc800078e00ff */
[----:B------:R-:W-:Y:S02]  /*0c80*/  IMAD.MOV R14, RZ, RZ, -R6 ;  /* 0x000000ffff0e7224 */ /* 0x000fe400078e0a06 */
[----:B------:R-:W-:Y:S01]  /*0c90*/  IMAD R6, R17, R3, R8 ;  /* 0x0000000311067224 */ /* 0x000fe200078e0208 */
[----:B------:R-:W-:Y:S01]  /*0ca0*/  IADD3 R3, R15, 0x10, RZ ;  /* 0x000000100f037810 */ /* 0x000fe20007ffe0ff */
[----:B------:R-:W-:Y:S02]  /*0cb0*/  IMAD.MOV R12, RZ, RZ, -R5 ;  /* 0x000000ffff0c7224 */ /* 0x000fe400078e0a05 */
[----:B------:R-:W-:Y:S01]  /*0cc0*/  IMAD.MOV R16, RZ, RZ, -R7 ;  /* 0x000000ffff107224 */ /* 0x000fe200078e0a07 */
[C---:B------:R-:W-:Y:S01]  /*0cd0*/  ISETP.GT.U32.AND P3, PT, R17.reuse, R6, PT ;  /* 0x000000061100720c */ /* 0x040fe20003f64070 */
[----:B------:R-:W-:Y:S01]  /*0ce0*/  @!P1 IMAD.IADD R0, R0, 0x1, -R17 ;  /* 0x0000000100009824 */ /* 0x000fe200078e0a11 */
[----:B------:R-:W-:Y:S01]  /*0cf0*/  IABS R5, R3 ;  /* 0x0000000300057213 */ /* 0x000fe20000000000 */
[C---:B------:R-:W-:Y:S01]  /*0d00*/  IMAD R7, R17.reuse, R12, R9 ;  /* 0x0000000c11077224 */ /* 0x040fe200078e0209 */
[----:B------:R-:W-:Y:S01]  /*0d10*/  IABS R12, R124 ;  /* 0x0000007c000c7213 */ /* 0x000fe20000000000 */
[C---:B------:R-:W-:Y:S01]  /*0d20*/  IMAD R8, R17.reuse, R14, R11 ;  /* 0x0000000e11087224 */ /* 0x040fe200078e020b */
[C---:B------:R-:W-:Y:S01]  /*0d30*/  ISETP.GT.U32.AND P1, PT, R17.reuse, R0, PT ;  /* 0x000000001100720c */ /* 0x040fe20003f24070 */
[----:B------:R-:W-:Y:S01]  /*0d40*/  @!P6 IMAD.IADD R4, R4, 0x1, -R17 ;  /* 0x000000010404e824 */ /* 0x000fe200078e0a11 */
[C---:B------:R-:W-:Y:S01]  /*0d50*/  ISETP.GT.U32.AND P5, PT, R17.reuse, R7, PT ;  /* 0x000000071100720c */ /* 0x040fe20003fa4070 */
[C---:B------:R-:W-:Y:S01]  /*0d60*/  IMAD R9, R17.reuse, R16, R13 ;  /* 0x0000001011097224 */ /* 0x040fe200078e020d */
[----:B------:R-:W-:Y:S01]  /*0d70*/  ISETP.GT.U32.AND P6, PT, R17, R8, PT ;  /* 0x000000081100720c */ /* 0x000fe20003fc4070 */
[----:B------:R-:W-:Y:S01]  /*0d80*/  IMAD.HI.U32 R10, R10, R12, RZ ;  /* 0x0000000c0a0a7227 */ /* 0x000fe200078e00ff */
[----:B------:R-:W-:-:S03]  /*0d90*/  IABS R11, R18 ;  /* 0x00000012000b7213 */ /* 0x000fc60000000000 */
[--C-:B------:R-:W-:Y:S01]  /*0da0*/  @!P3 IMAD.IADD R6, R6, 0x1, -R17.reuse ;  /* 0x000000010606b824 */ /* 0x100fe200078e0a11 */
[----:B------:R-:W-:Y:S01]  /*0db0*/  ISETP.GT.U32.AND P3, PT, R17, R4, PT ;  /* 0x000000041100720c */ /* 0x000fe20003f64070 */
[----:B------:R-:W-:Y:S02]  /*0dc0*/  IMAD.MOV R13, RZ, RZ, -R10 ;  /* 0x000000ffff0d7224 */ /* 0x000fe400078e0a0a */
[--C-:B------:R-:W-:Y:S01]  /*0dd0*/  @!P1 IMAD.IADD R0, R0, 0x1, -R17.reuse ;  /* 0x0000000100009824 */ /* 0x100fe200078e0a11 */
[----:B------:R-:W-:Y:S01]  /*0de0*/  ISETP.GE.AND P1, PT, R3, RZ, PT ;  /* 0x000000ff0300720c */ /* 0x000fe20003f26270 */
[--C-:B------:R-:W-:Y:S02]  /*0df0*/  @!P5 IMAD.IADD R7, R7, 0x1, -R17.reuse ;  /* 0x000000010707d824 */ /* 0x100fe400078e0a11 */
[----:B------:R-:W-:Y:S02]  /*0e00*/  @!P6 IMAD.IADD R8, R8, 0x1, -R17 ;  /* 0x000000010808e824 */ /* 0x000fe400078e0a11 */
[----:B------:R-:W-:Y:S01]  /*0e10*/  IMAD.MOV.U32 R3, RZ, RZ, R0 ;  /* 0x000000ffff037224 */ /* 0x000fe200078e0000 */
[C---:B------:R-:W-:Y:S01]  /*0e20*/  ISETP.GT.U32.AND P5, PT, R17.reuse, R7, PT ;  /* 0x000000071100720c */ /* 0x040fe20003fa4070 */
[----:B------:R-:W-:Y:S01]  /*0e30*/  IMAD.HI.U32 R0, R2, R5, RZ ;  /* 0x0000000502007227 */ /* 0x000fe200078e00ff */
[----:B------:R-:W-:-:S03]  /*0e40*/  ISETP.GT.U32.AND P6, PT, R17, R8, PT ;  /* 0x000000081100720c */ /* 0x000fc60003fc4070 */
[----:B------:R-:W-:-:S04]  /*0e50*/  IMAD.HI.U32 R2, R2, R11, RZ ;  /* 0x0000000b02027227 */ /* 0x000fc800078e00ff */
[----:B------:R-:W-:Y:S01]  /*0e60*/  @!P3 IMAD.IADD R4, R4, 0x1, -R17 ;  /* 0x000000010404b824 */ /* 0x000fe200078e0a11 */
[C---:B------:R-:W-:Y:S01]  /*0e70*/  ISETP.GT.U32.AND P3, PT, R17.reuse, R9, PT ;  /* 0x000000091100720c */ /* 0x040fe20003f64070 */
[----:B------:R-:W-:Y:S02]  /*0e80*/  IMAD.MOV R0, RZ, RZ, -R0 ;  /* 0x000000ffff007224 */ /* 0x000fe400078e0a00 */
[----:B------:R-:W-:Y:S02]  /*0e90*/  IMAD.MOV R2, RZ, RZ, -R2 ;  /* 0x000000ffff027224 */ /* 0x000fe400078e0a02 */
[C---:B------:R-:W-:Y:S01]  /*0ea0*/  IMAD R10, R17.reuse, R0, R5 ;  /* 0x00000000110a7224 */ /* 0x040fe200078e0205 */
[----:B------:R-:W-:Y:S01]  /*0eb0*/  SHF.R.U32.HI R5, RZ, 0x2, R42 ;  /* 0x00000002ff057819 */ /* 0x000fe2000001162a */
[----:B------:R-:W-:Y:S02]  /*0ec0*/  IMAD R11, R17, R2, R11 ;  /* 0x00000002110b7224 */ /* 0x000fe400078e020b */
[----:B------:R-:W-:Y:S01]  /*0ed0*/  IMAD R2, R19, R13, R12 ;  /* 0x0000000d13027224 */ /* 0x000fe200078e020c */
[----:B------:R-:W-:Y:S01]  /*0ee0*/  LOP3.LUT R12, R42, 0x7, RZ, 0xc0, !PT ;  /* 0x000000072a0c7812 */ /* 0x000fe200078ec0ff */
[--C-:B------:R-:W-:Y:S01]  /*0ef0*/  @!P5 IMAD.IADD R7, R7, 0x1, -R17.reuse ;  /* 0x000000010707d824 */ /* 0x100fe200078e0a11 */
[C---:B------:R-:W-:Y:S01]  /*0f00*/  ISETP.GT.U32.AND P5, PT, R17.reuse, R10, PT ;  /* 0x0000000a1100720c */ /* 0x040fe20003fa4070 */
[--C-:B------:R-:W-:Y:S01]  /*0f10*/  @!P6 IMAD.IADD R8, R8, 0x1, -R17.reuse ;  /* 0x000000010808e824 */ /* 0x100fe200078e0a11 */
[----:B------:R-:W-:Y:S01]  /*0f20*/  ISETP.GT.U32.AND P6, PT, R17, R11, PT ;  /* 0x0000000b1100720c */ /* 0x000fe20003fc4070 */
[----:B------:R-:W-:Y:S01]  /*0f30*/  @!P3 IMAD.IADD R9, R9, 0x1, -R17 ;  /* 0x000000010909b824 */ /* 0x000fe200078e0a11 */
[----:B------:R-:W-:Y:S01]  /*0f40*/  ISETP.GT.U32.AND P3, PT, R19, R2, PT ;  /* 0x000000021300720c */ /* 0x000fe20003f64070 */
[----:B------:R-:W-:Y:S01]  /*0f50*/  @!P4 IMAD.MOV R3, RZ, RZ, -R3 ;  /* 0x000000ffff03c224 */ /* 0x000fe200078e0a03 */
[----:B------:R-:W-:Y:S01]  /*0f60*/  ISETP.GT.U32.AND P4, PT, R17, R6, PT ;  /* 0x000000061100720c */ /* 0x000fe20003f84070 */
[----:B------:R-:W-:-:S02]  /*0f70*/  IMAD.SHL.U32 R0, R42, 0x2, RZ ;  /* 0x000000022a007824 */ /* 0x000fc400078e00ff */
[----:B------:R-:W-:Y:S02]  /*0f80*/  IMAD.SHL.U32 R13, R42, 0x10, RZ ;  /* 0x000000102a0d7824 */ /* 0x000fe400078e00ff */
[----:B------:R-:W-:Y:S01]  /*0f90*/  @!P2 IMAD.MOV R8, RZ, RZ, -R8 ;  /* 0x000000ffff08a224 */ /* 0x000fe200078e0a08 */
[----:B------:R-:W-:Y:S01]  /*0fa0*/  LOP3.LUT R96, R0, 0x3fe, RZ, 0xc0, !PT ;  /* 0x000003fe00607812 */ /* 0x000fe200078ec0ff */
[--C-:B------:R-:W-:Y:S01]  /*0fb0*/  @!P5 IMAD.IADD R10, R10, 0x1, -R17.reuse ;  /* 0x000000010a0ad824 */ /* 0x100fe200078e0a11 */
[----:B------:R-:W-:Y:S01]  /*0fc0*/  ISETP.GT.U32.AND P5, PT, R17, R9, PT ;  /* 0x000000091100720c */ /* 0x000fe20003fa4070 */
[----:B------:R-:W-:Y:S01]  /*0fd0*/  @!P6 IMAD.IADD R11, R11, 0x1, -R17 ;  /* 0x000000010b0be824 */ /* 0x000fe200078e0a11 */
[----:B------:R-:W-:Y:S01]  /*0fe0*/  LOP3.LUT R15, R13, 0x600, RZ, 0xc0, !PT ;  /* 0x000006000d0f7812 */ /* 0x000fe200078ec0ff */
[----:B------:R-:W-:Y:S01]  /*0ff0*/  @!P3 IMAD.IADD R2, R2, 0x1, -R19 ;  /* 0x000000010202b824 */ /* 0x000fe200078e0a13 */
[C---:B------:R-:W-:Y:S01]  /*1000*/  ISETP.GT.U32.AND P6, PT, R17.reuse, R10, PT ;  /* 0x0000000a1100720c */ /* 0x040fe20003fc4070 */
[----:B------:R-:W-:Y:S01]  /*1010*/  @!P4 IMAD.IADD R6, R6, 0x1, -R17 ;  /* 0x000000010606c824 */ /* 0x000fe200078e0a11 */
[----:B------:R-:W-:Y:S01]  /*1020*/  ISETP.GT.U32.AND P3, PT, R17, R11, PT ;  /* 0x0000000b1100720c */ /* 0x000fe20003f64070 */
[----:B------:R-:W-:Y:S01]  /*1030*/  IMAD R14, R12, 0x40, R15 ;  /* 0x000000400c0e7824 */ /* 0x000fe200078e020f */
[----:B------:R-:W-:Y:S01]  /*1040*/  ISETP.GE.AND P4, PT, R20, RZ, PT ;  /* 0x000000ff1400720c */ /* 0x000fe20003f86270 */
[----:B------:R-:W-:Y:S01]  /*1050*/  @!P0 IMAD.MOV R6, RZ, RZ, -R6 ;  /* 0x000000ffff068224 */ /* 0x000fe200078e0a06 */
[----:B------:R-:W-:Y:S01]  /*1060*/  LOP3.LUT R96, R96, 0x30, R5, 0x78, !PT ;  /* 0x0000003060607812 */ /* 0x000fe200078e7805 */
[----:B------:R-:W-:Y:S01]  /*1070*/  IMAD R12, R12, 0x210, RZ ;  /* 0x000002100c0c7824 */ /* 0x000fe200078e02ff */
[----:B------:R-:W-:Y:S01]  /*1080*/  LOP3.LUT R13, R5, 0x60, RZ, 0xc0, !PT ;  /* 0x00000060050d7812 */ /* 0x000fe200078ec0ff */
[--C-:B------:R-:W-:Y:S01]  /*1090*/  @!P5 IMAD.IADD R9, R9, 0x1, -R17.reuse ;  /* 0x000000010909d824 */ /* 0x100fe200078e0a11 */
[----:B------:R-:W-:Y:S01]  /*10a0*/  ISETP.GE.AND P5, PT, R18, RZ, PT ;  /* 0x000000ff1200720c */ /* 0x000fe20003fa6270 */
[----:B------:R-:W-:Y:S01]  /*10b0*/  IMAD.MOV.U32 R5, RZ, RZ, R4 ;  /* 0x000000ffff057224 */ /* 0x000fe200078e0004 */
[----:B------:R-:W-:Y:S01]  /*10c0*/  ISETP.NE.AND P0, PT, RZ, c[0x0][0x17c], PT ;  /* 0x00005f00ff007a0c */ /* 0x000fe20003f05270 */
[--C-:B------:R-:W-:Y:S01]  /*10d0*/  @!P6 IMAD.IADD R10, R10, 0x1, -R17.reuse ;  /* 0x000000010a0ae824 */ /* 0x100fe200078e0a11 */
[----:B------:R-:W-:Y:S01]  /*10e0*/  ISETP.GE.AND P6, PT, R21, RZ, PT ;  /* 0x000000ff1500720c */ /* 0x000fe20003fc6270 */
[----:B------:R-:W-:Y:S01]  /*10f0*/  @!P3 IMAD.IADD R11, R11, 0x1, -R17 ;  /* 0x000000010b0bb824 */ /* 0x000fe200078e0a11 */
[----:B------:R-:W-:Y:S01]  /*1100*/  ISETP.GE.AND P3, PT, R22, RZ, PT ;  /* 0x000000ff1600720c */ /* 0x000fe20003f66270 */
[----:B------:R-:W-:Y:S01]  /*1110*/  @!P4 IMAD.MOV R5, RZ, RZ, -R5 ;  /* 0x000000ffff05c224 */ /* 0x000fe200078e0a05 */
[----:B------:R-:W-:Y:S01]  /*1120*/  ISETP.GT.U32.AND P4, PT, R19, R2, PT ;  /* 0x000000021300720c */ /* 0x000fe20003f84070 */
[----:B------:R-:W-:Y:S01]  /*1130*/  @!P1 IMAD.MOV R10, RZ, RZ, -R10 ;  /* 0x000000ffff0a9224 */ /* 0x000fe200078e0a0a */
[----:B------:R-:W-:Y:S01]  /*1140*/  LOP3.LUT R4, RZ, c[0x0][0x17c], RZ, 0x33, !PT ;  /* 0x00005f00ff047a12 */ /* 0x000fe200078e33ff */
[----:B------:R-:W-:Y:S01]  /*1150*/  CS2R R20, SRZ ;  /* 0x0000000000147805 */ /* 0x000fe2000001ff00 */
[----:B------:R-:W-:Y:S01]  /*1160*/  ISETP.GE.AND P1, PT, R124, RZ, PT ;  /* 0x000000ff7c00720c */ /* 0x000fe20003f26270 */
[----:B------:R-:W-:Y:S01]  /*1170*/  @!P5 IMAD.MOV R11, RZ, RZ, -R11 ;  /* 0x000000ffff0bd224 */ /* 0x000fe200078e0a0b */
[C---:B------:R-:W-:Y:S01]  /*1180*/  SEL R116, R4.reuse, R3, !P0 ;  /* 0x0000000304747207 */ /* 0x040fe20004000000 */
[----:B------:R-:W-:Y:S01]  /*1190*/  IMAD R3, R121, c[0x0][0x188], RZ ;  /* 0x0000620079037a24 */ /* 0x000fe200078e02ff */
[C---:B------:R-:W-:Y:S01]  /*11a0*/  SEL R115, R4.reuse, R5, !P0 ;  /* 0x0000000504737207 */ /* 0x040fe20004000000 */
[----:B------:R-:W-:Y:S01]  /*11b0*/  @!P6 IMAD.MOV R7, RZ, RZ, -R7 ;  /* 0x000000ffff07e224 */ /* 0x000fe200078e0a07 */
[C---:B------:R-:W-:Y:S01]  /*11c0*/  SEL R113, R4.reuse, R6, !P0 ;  /* 0x0000000604717207 */ /* 0x040fe20004000000 */
[----:B------:R-:W-:Y:S01]  /*11d0*/  @!P3 IMAD.MOV R9, RZ, RZ, -R9 ;  /* 0x000000ffff09b224 */ /* 0x000fe200078e0a09 */
[----:B------:R-:W-:Y:S01]  /*11e0*/  SEL R109, R4, R8, !P0 ;  /* 0x00000008046d7207 */ /* 0x000fe20004000000 */
[----:B------:R-:W-:Y:S01]  /*11f0*/  @!P4 IMAD.IADD R2, R2, 0x1, -R19 ;  /* 0x000000010202c824 */ /* 0x000fe200078e0a13 */
[C---:B------:R-:W-:Y:S01]  /*1200*/  SEL R111, R4.reuse, R7, !P0 ;  /* 0x00000007046f7207 */ /* 0x040fe20004000000 */
[----:B------:R-:W-:Y:S01]  /*1210*/  IMAD R3, R39, c[0x0][0x188], RZ ;  /* 0x0000620027037a24 */ /* 0x000fe200078e02ff */
[C---:B------:R-:W-:Y:S01]  /*1220*/  SEL R107, R4.reuse, R9, !P0 ;  /* 0x00000009046b7207 */ /* 0x040fe20004000000 */
[----:B------:R-:W-:Y:S01]  /*1230*/  @!P1 IMAD.MOV R2, RZ, RZ, -R2 ;  /* 0x000000ffff029224 */ /* 0x000fe200078e0a02 */
[----:B------:R-:W-:Y:S01]  /*1240*/  SEL R105, R4, R10, !P0 ;  /* 0x0000000a04697207 */ /* 0x000fe20004000000 */
[----:B------:R-:W-:Y:S01]  /*1250*/  IMAD R3, R32, c[0x0][0x188], RZ ;  /* 0x0000620020037a24 */ /* 0x000fe200078e02ff */
[----:B------:R-:W-:Y:S01]  /*1260*/  SEL R98, R4, R11, !P0 ;  /* 0x0000000b04627207 */ /* 0x000fe20004000000 */
[----:B------:R-:W-:Y:S01]  /*1270*/  IMAD R3, R29, c[0x0][0x188], RZ ;  /* 0x000062001d037a24 */ /* 0x000fe200078e02ff */
[----:B------:R-:W-:Y:S01]  /*1280*/  ISETP.NE.AND P0, PT, RZ, c[0x0][0x178], PT ;  /* 0x00005e00ff007a0c */ /* 0x000fe20003f05270 */
[----:B------:R-:W-:Y:S01]  /*1290*/  IMAD R3, R26, c[0x0][0x188], RZ ;  /* 0x000062001a037a24 */ /* 0x000fe200078e02ff */
[--C-:B------:R-:W-:Y:S01]  /*12a0*/  LOP3.LUT R13, R13, 0x10, R0.reuse, 0xf8, !PT ;  /* 0x000000100d0d7812 */ /* 0x100fe200078ef800 */
[----:B------:R-:W-:Y:S01]  /*12b0*/  IMAD R3, R23, c[0x0][0x188], RZ ;  /* 0x0000620017037a24 */ /* 0x000fe200078e02ff */
[----:B------:R-:W-:Y:S01]  /*12c0*/  LOP3.LUT R119, R125, 0x30, R0, 0x48, !PT ;  /* 0x000000307d777812 */ /* 0x000fe200078e4800 */
[----:B------:R-:W-:Y:S01]  /*12d0*/  IMAD R116, R116, c[0x0][0x190], RZ ;  /* 0x0000640074747a24 */ /* 0x000fe200078e02ff */
[----:B------:R-:W-:Y:S01]  /*12e0*/  LOP3.LUT R13, R12, R13, RZ, 0x3c, !PT ;  /* 0x0000000d0c0d7212 */ /* 0x000fe200078e3cff */
[C---:B------:R-:W-:Y:S01]  /*12f0*/  IMAD.SHL.U32 R0, R42.reuse, 0x100, RZ ;  /* 0x000001002a007824 */ /* 0x040fe200078e00ff */
[----:B------:R-:W-:Y:S01]  /*1300*/  LOP3.LUT R12, R42, 0x1f, RZ, 0xc0, !PT ;  /* 0x0000001f2a0c7812 */ /* 0x000fe200078ec0ff */
[----:B------:R-:W-:Y:S01]  /*1310*/  IMAD R115, R115, c[0x0][0x190], RZ ;  /* 0x0000640073737a24 */ /* 0x000fe200078e02ff */
[----:B------:R-:W-:Y:S01]  /*1320*/  CS2R R22, SRZ ;  /* 0x0000000000167805 */ /* 0x000fe2000001ff00 */
[----:B------:R-:W-:Y:S01]  /*1330*/  IMAD R113, R113, c[0x0][0x190], RZ ;  /* 0x0000640071717a24 */ /* 0x000fe200078e02ff */
[----:B------:R-:W-:Y:S01]  /*1340*/  LOP3.LUT R0, R0, 0x1000, RZ, 0xc0, !PT ;  /* 0x0000100000007812 */ /* 0x000fe200078ec0ff */
[----:B------:R-:W-:Y:S01]  /*1350*/  IMAD R111, R111, c[0x0][0x190], RZ ;  /* 0x000064006f6f7a24 */ /* 0x000fe200078e02ff */
[----:B------:R-:W-:Y:S01]  /*1360*/  @!P0 LOP3.LUT R2, RZ, c[0x0][0x178], RZ, 0x33, !PT ;  /* 0x00005e00ff028a12 */ /* 0x000fe200078e33ff */
[----:B------:R-:W-:Y:S01]  /*1370*/  IMAD R109, R109, c[0x0][0x190], RZ ;  /* 0x000064006d6d7a24 */ /* 0x000fe200078e02ff */
[----:B------:R-:W-:Y:S01]  /*1380*/  LEA R117, P0, R116, c[0x0][0x168], 0x1 ;  /* 0x00005a0074757a11 */ /* 0x000fe200078008ff */
[----:B------:R-:W-:Y:S01]  /*1390*/  IMAD R107, R107, c[0x0][0x190], RZ ;  /* 0x000064006b6b7a24 */ /* 0x000fe200078e02ff */
[----:B------:R-:W-:Y:S01]  /*13a0*/  LEA R114, P1, R115, c[0x0][0x168], 0x1 ;  /* 0x00005a0073727a11 */ /* 0x000fe200078208ff */
[----:B------:R-:W-:Y:S01]  /*13b0*/  IMAD R3, R2, c[0x0][0x184], RZ ;  /* 0x0000610002037a24 */ /* 0x000fe200078e02ff */
[----:B------:R-:W-:Y:S01]  /*13c0*/  LEA.HI.X.SX32 R116, R116, c[0x0][0x16c], 0x1, P0 ;  /* 0x00005b0074747a11 */ /* 0x000fe200000f0eff */
[----:B------:R-:W-:Y:S01]  /*13d0*/  IMAD R105, R105, c[0x0][0x190], RZ ;  /* 0x0000640069697a24 */ /* 0x000fe200078e02ff */
[----:B------:R-:W-:Y:S01]  /*13e0*/  LEA R112, P2, R113, c[0x0][0x168], 0x1 ;  /* 0x00005a0071707a11 */ /* 0x000fe200078408ff */
        /* <DEDUP_REMOVED lines=13> */
[----:B------:R-:W-:Y:S01]  /*14c0*/  LEA R99, P0, R98, c[0x0][0x168], 0x1 ;  /* 0x00005a0062637a11 */ /* 0x000fe200078008ff */
[----:B------:R-:W-:Y:S01]  /*14d0*/  IMAD R5, R28, c[0x0][0x188], RZ ;  /* 0x000062001c057a24 */ /* 0x000fe200078e02ff */
[----:B------:R-:W-:Y:S01]  /*14e0*/  CS2R R38, SRZ ;  /* 0x0000000000267805 */ /* 0x000fe2000001ff00 */
[----:B------:R-:W-:Y:S01]  /*14f0*/  IMAD R4, R27, c[0x0][0x188], RZ ;  /* 0x000062001b047a24 */ /* 0x000fe200078e02ff */
[----:B------:R-:W-:Y:S01]  /*1500*/  CS2R R32, SRZ ;  /* 0x0000000000207805 */ /* 0x000fe2000001ff00 */
[----:B------:R-:W-:Y:S01]  /*1510*/  IMAD R5, R25, c[0x0][0x188], RZ ;  /* 0x0000620019057a24 */ /* 0x000fe200078e02ff */
[----:B------:R-:W-:Y:S01]  /*1520*/  CS2R R28, SRZ ;  /* 0x00000000001c7805 */ /* 0x000fe2000001ff00 */
[----:B------:R-:W-:Y:S01]  /*1530*/  IMAD R4, R24, c[0x0][0x188], RZ ;  /* 0x0000620018047a24 */ /* 0x000fe200078e02ff */
[----:B------:R-:W-:Y:S01]  /*1540*/  CS2R R30, SRZ ;  /* 0x00000000001e7805 */ /* 0x000fe2000001ff00 */
[----:B------:R-:W-:Y:S01]  /*1550*/  IMAD.IADD R119, R119, 0x1, R14 ;  /* 0x0000000177777824 */ /* 0x000fe200078e020e */
[----:B------:R-:W-:Y:S01]  /*1560*/  CS2R R24, SRZ ;  /* 0x0000000000187805 */ /* 0x000fe2000001ff00 */
[----:B------:R-:W-:Y:S01]  /*1570*/  IMAD.IADD R0, R0, 0x1, R13 ;  /* 0x0000000100007824 */ /* 0x000fe200078e020d */
[----:B------:R-:W-:Y:S01]  /*1580*/  CS2R R26, SRZ ;  /* 0x00000000001a7805 */ /* 0x000fe2000001ff00 */
[----:B------:R-:W-:Y:S01]  /*1590*/  CS2R R16, SRZ ;  /* 0x0000000000107805 */ /* 0x000fe2000001ff00 */
[----:B------:R-:W-:Y:S01]  /*15a0*/  CS2R R18, SRZ ;  /* 0x0000000000127805 */ /* 0x000fe2000001ff00 */
[----:B------:R-:W-:Y:S01]  /*15b0*/  LEA.HI.X.SX32 R115, R115, c[0x0][0x16c], 0x1, P1 ;  /* 0x00005b0073737a11 */ /* 0x000fe200008f0eff */
[----:B------:R-:W-:Y:S01]  /*15c0*/  IMAD R122, R12, c[0x0][0x18c], RZ ;  /* 0x000063000c7a7a24 */ /* 0x000fe200078e02ff */
[----:B------:R-:W-:-:S02]  /*15d0*/  LEA.HI.X.SX32 R113, R113, c[0x0][0x16c], 0x1, P2 ;  /* 0x00005b0071717a11 */ /* 0x000fc400010f0eff */
[----:B------:R-:W-:Y:S02]  /*15e0*/  LEA.HI.X.SX32 R111, R111, c[0x0][0x16c], 0x1, P3 ;  /* 0x00005b006f6f7a11 */ /* 0x000fe400018f0eff */
[----:B------:R-:W-:Y:S02]  /*15f0*/  LEA.HI.X.SX32 R109, R109, c[0x0][0x16c], 0x1, P4 ;  /* 0x00005b006d6d7a11 */ /* 0x000fe400020f0eff */
[----:B------:R-:W-:Y:S02]  /*1600*/  LEA.HI.X.SX32 R107, R107, c[0x0][0x16c], 0x1, P5 ;  /* 0x00005b006b6b7a11 */ /* 0x000fe400028f0eff */
[----:B------:R-:W-:Y:S02]  /*1610*/  LEA.HI.X.SX32 R105, R105, c[0x0][0x16c], 0x1, P6 ;  /* 0x00005b0069697a11 */ /* 0x000fe400030f0eff */
[----:B------:R-:W-:Y:S02]  /*1620*/  LEA.HI.X.SX32 R98, R98, c[0x0][0x16c], 0x1, P0 ;  /* 0x00005b0062627a11 */ /* 0x000fe400000f0eff */
[----:B------:R-:W-:-:S02]  /*1630*/  LOP3.LUT R6, R97, 0x20, RZ, 0x3c, !PT ;  /* 0x0000002061067812 */ /* 0x000fc400078e3cff */
[C---:B------:R-:W-:Y:S02]  /*1640*/  LOP3.LUT R5, R97.reuse, 0x40, RZ, 0x3c, !PT ;  /* 0x0000004061057812 */ /* 0x040fe400078e3cff */
[----:B------:R-:W-:Y:S02]  /*1650*/  LOP3.LUT R4, R97, 0x60, RZ, 0x3c, !PT ;  /* 0x0000006061047812 */ /* 0x000fe400078e3cff */
.L_x_2:
[C---:B------:R-:W-:Y:S01]  /*1660*/  ISETP.GE.AND P0, PT, R121.reuse, UR4, PT ;  /* 0x0000000479007c0c */ /* 0x040fe2000bf06270 */
[C---:B------:R-:W-:Y:S01]  /*1670*/  IMAD R4, R121.reuse, c[0x0][0x188], RZ ;  /* 0x0000620079047a24 */ /* 0x040fe200078e02ff */
[----:B------:R-:W-:Y:S02]  /*1680*/  PRMT R88, RZ, 0x7610, R88 ;  /* 0x00007610ff587816 */ /* 0x000fe40000000058 */
[C---:B------:R-:W-:Y:S01]  /*1690*/  LOP3.LUT R6, R121.reuse, 0x6, RZ, 0xfc, !PT ;  /* 0x0000000679067812 */ /* 0x040fe200078efcff */
[----:B------:R-:W-:Y:S01]  /*16a0*/  IMAD.WIDE R4, R4, 0x2, R2 ;  /* 0x0000000204047825 */ /* 0x000fe200078e0202 */
[C---:B------:R-:W-:Y:S02]  /*16b0*/  LOP3.LUT R7, R121.reuse, 0x4, RZ, 0xfc, !PT ;  /* 0x0000000479077812 */ /* 0x040fe400078efcff */
[----:B------:R-:W-:-:S05]  /*16c0*/  LOP3.LUT R8, R121, 0x2, RZ, 0xfc, !PT ;  /* 0x0000000279087812 */ /* 0x000fca00078efcff */
[----:B------:R0:W2:Y:S01]  /*16d0*/  @!P0 LDG.E.U16 R88, [R4.64] ;  /* 0x0000000604588981 */ /* 0x0000a2000c1e1500 */
[----:B------:R-:W-:Y:S02]  /*16e0*/  ISETP.GE.AND P3, PT, R6, UR4, PT ;  /* 0x0000000406007c0c */ /* 0x000fe4000bf66270 */
[----:B------:R-:W-:Y:S02]  /*16f0*/  LOP3.LUT R6, R121, 0x2, RZ, 0xfc, !PT ;  /* 0x0000000279067812 */ /* 0x000fe400078efcff */
[----:B------:R-:W-:Y:S02]  /*1700*/  ISETP.GE.AND P2, PT, R7, UR4, PT ;  /* 0x0000000407007c0c */ /* 0x000fe4000bf46270 */
[----:B------:R-:W-:Y:S01]  /*1710*/  LOP3.LUT R7, R121, 0xa, RZ, 0xfc, !PT ;  /* 0x0000000a79077812 */ /* 0x000fe200078efcff */
[----:B------:R-:W-:Y:S01]  /*1720*/  IMAD R6, R6, c[0x0][0x188], RZ ;  /* 0x0000620006067a24 */ /* 0x000fe200078e02ff */
[----:B------:R-:W-:Y:S02]  /*1730*/  ISETP.GE.AND P1, PT, R8, UR4, PT ;  /* 0x0000000408007c0c */ /* 0x000fe4000bf26270 */
[----:B------:R-:W-:Y:S01]  /*1740*/  ISETP.GE.AND P0, PT, R7, UR4, PT ;  /* 0x0000000407007c0c */ /* 0x000fe2000bf06270 */
[----:B0-----:R-:W-:Y:S01]  /*1750*/  IMAD.WIDE R4, R6, 0x2, R2 ;  /* 0x0000000206047825 */ /* 0x001fe200078e0202 */
[----:B------:R-:W-:-:S02]  /*1760*/  LOP3.LUT R6, R121, 0x4, RZ, 0xfc, !PT ;  /* 0x0000000479067812 */ /* 0x000fc400078efcff */
[C---:B------:R-:W-:Y:S02]  /*1770*/  LOP3.LUT R7, R121.reuse, 0x6, RZ, 0xfc, !PT ;  /* 0x0000000679077812 */ /* 0x040fe400078efcff */
[C---:B------:R-:W-:Y:S01]  /*1780*/  LOP3.LUT R8, R121.reuse, 0x8, RZ, 0xfc, !PT ;  /* 0x0000000879087812 */ /* 0x040fe200078efcff */
[----:B------:R-:W-:Y:S01]  /*1790*/  IMAD R6, R6, c[0x0][0x188], RZ ;  /* 0x0000620006067a24 */ /* 0x000fe200078e02ff */
[----:B------:R-:W-:Y:S01]  /*17a0*/  LOP3.LUT R42, R121, 0xa, RZ, 0xfc, !PT ;  /* 0x0000000a792a7812 */ /* 0x000fe200078efcff */
[----:B------:R-:W-:Y:S01]  /*17b0*/  IMAD R7, R7, c[0x0][0x188], RZ ;  /* 0x0000620007077a24 */ /* 0x000fe200078e02ff */
[----:B------:R-:W-:Y:S01]  /*17c0*/  ISETP.GE.AND P4, PT, R8, UR4, PT ;  /* 0x0000000408007c0c */ /* 0x000fe2000bf86270 */
[----:B------:R-:W-:Y:S01]  /*17d0*/  IMAD.WIDE R8, R6, 0x2, R2 ;  /* 0x0000000206087825 */ /* 0x000fe200078e0202 */
[----:B------:R-:W-:Y:S02]  /*17e0*/  PRMT R14, RZ, 0x7610, R14 ;  /* 0x00007610ff0e7816 */ /* 0x000fe4000000000e */
[----:B------:R-:W-:Y:S01]  /*17f0*/  PRMT R10, RZ, 0x7610, R10 ;  /* 0x00007610ff0a7816 */ /* 0x000fe2000000000a */
[----:B------:R-:W-:Y:S01]  /*1800*/  IMAD R42, R42, c[0x0][0x188], RZ ;  /* 0x000062002a2a7a24 */ /* 0x000fe200078e02ff */
[----:B------:R-:W-:Y:S01]  /*1810*/  PRMT R48, RZ, 0x7610, R48 ;  /* 0x00007610ff307816 */ /* 0x000fe20000000030 */
[----:B------:R-:W-:Y:S01]  /*1820*/  IMAD.WIDE R12, R7, 0x2, R2 ;  /* 0x00000002070c7825 */ /* 0x000fe200078e0202 */
[C---:B------:R-:W-:Y:S01]  /*1830*/  LOP3.LUT R6, R121.reuse, 0x8, RZ, 0xfc, !PT ;  /* 0x0000000879067812 */ /* 0x040fe200078efcff */
[----:B------:R0:W3:Y:S01]  /*1840*/  @!P2 LDG.E.U16 R14, [R8.64] ;  /* 0x00000006080ea981 */ /* 0x0000e2000c1e1500 */
[----:B------:R-:W-:-:S03]  /*1850*/  LOP3.LUT R43, R121, 0x10, RZ, 0xfc, !PT ;  /* 0x00000010792b7812 */ /* 0x000fc600078efcff */
[----:B------:R1:W4:Y:S01]  /*1860*/  @!P3 LDG.E.U16 R10, [R12.64] ;  /* 0x000000060c0ab981 */ /* 0x000322000c1e1500 */
[----:B------:R-:W-:Y:S01]  /*1870*/  IMAD R6, R6, c[0x0][0x188], RZ ;  /* 0x0000620006067a24 */ /* 0x000fe200078e02ff */
[----:B------:R-:W-:Y:S02]  /*1880*/  ISETP.GE.AND P3, PT, R43, UR4, PT ;  /* 0x000000042b007c0c */ /* 0x000fe4000bf66270 */
[----:B------:R5:W3:Y:S01]  /*1890*/  @!P1 LDG.E.U16 R48, [R4.64] ;  /* 0x0000000604309981 */ /* 0x000ae2000c1e1500 */
[----:B0-----:R-:W-:Y:S01]  /*18a0*/  IMAD.WIDE R8, R42, 0x2, R2 ;  /* 0x000000022a087825 */ /* 0x001fe200078e0202 */
[C---:B------:R-:W-:Y:S02]  /*18b0*/  LOP3.LUT R42, R121.reuse, 0xc, RZ, 0xfc, !PT ;  /* 0x0000000c792a7812 */ /* 0x040fe400078efcff */
[----:B------:R-:W-:Y:S01]  /*18c0*/  PRMT R41, RZ, 0x7610, R41 ;  /* 0x00007610ff297816 */ /* 0x000fe20000000029 */
[----:B------:R-:W-:Y:S01]  /*18d0*/  IMAD.WIDE R6, R6, 0x2, R2 ;  /* 0x0000000206067825 */ /* 0x000fe200078e0202 */
[----:B------:R-:W-:-:S02]  /*18e0*/  LOP3.LUT R43, R121, 0xc, RZ, 0xfc, !PT ;  /* 0x0000000c792b7812 */ /* 0x000fc400078efcff */
[----:B------:R-:W-:Y:S02]  /*18f0*/  ISETP.GE.AND P1, PT, R42, UR4, PT ;  /* 0x000000042a007c0c */ /* 0x000fe4000bf26270 */
[----:B-----5:R-:W-:Y:S01]  /*1900*/  PRMT R5, RZ, 0x7610, R5 ;  /* 0x00007610ff057816 */ /* 0x020fe20000000005 */
[----:B------:R0:W5:Y:S01]  /*1910*/  @!P0 LDG.E.U16 R41, [R8.64] ;  /* 0x0000000608298981 */ /* 0x000162000c1e1500 */
[----:B------:R-:W-:Y:S01]  /*1920*/  LOP3.LUT R42, R121, 0x12, RZ, 0xfc, !PT ;  /* 0x00000012792a7812 */ /* 0x000fe200078efcff */
[----:B------:R-:W-:Y:S01]  /*1930*/  IMAD R43, R43, c[0x0][0x188], RZ ;  /* 0x000062002b2b7a24 */ /* 0x000fe200078e02ff */
[C---:B------:R-:W-:Y:S02]  /*1940*/  LOP3.LUT R94, R121.reuse, 0x12, RZ, 0xfc, !PT ;  /* 0x00000012795e7812 */ /* 0x040fe400078efcff */
[----:B------:R-:W-:Y:S01]  /*1950*/  LOP3.LUT R50, R121, 0xe, RZ, 0xfc, !PT ;  /* 0x0000000e79327812 */ /* 0x000fe200078efcff */
[----:B------:R0:W3:Y:S01]  /*1960*/  @!P4 LDG.E.U16 R5, [R6.64] ;  /* 0x000000060605c981 */ /* 0x0000e2000c1e1500 */
[----:B------:R-:W-:-:S02]  /*1970*/  ISETP.GE.AND P0, PT, R42, UR4, PT ;  /* 0x000000042a007c0c */ /* 0x000fc4000bf06270 */
[C---:B------:R-:W-:Y:S02]  /*1980*/  LOP3.LUT R93, R121.reuse, 0x14, RZ, 0xfc, !PT ;  /* 0x00000014795d7812 */ /* 0x040fe400078efcff */
[----:B-1----:R-:W-:Y:S01]  /*1990*/  PRMT R13, RZ, 0x7610, R13 ;  /* 0x00007610ff0d7816 */ /* 0x002fe2000000000d */
[----:B------:R-:W-:Y:S01]  /*19a0*/  IMAD R94, R94, c[0x0][0x188], RZ ;  /* 0x000062005e5e7a24 */ /* 0x000fe200078e02ff */
[----:B------:R-:W-:Y:S01]  /*19b0*/  LOP3.LUT R42, R121, 0xe, RZ, 0xfc, !PT ;  /* 0x0000000e792a7812 */ /* 0x000fe200078efcff */
[----:B0-----:R-:W-:Y:S01]  /*19c0*/  IMAD.WIDE R6, R43, 0x2, R2 ;  /* 0x000000022b067825 */ /* 0x001fe200078e0202 */
[----:B------:R-:W-:Y:S02]  /*19d0*/  ISETP.GE.AND P2, PT, R50, UR4, PT ;  /* 0x0000000432007c0c */ /* 0x000fe4000bf46270 */
[----:B------:R-:W-:Y:S02]  /*19e0*/  ISETP.GE.AND P4, PT, R93, UR4, PT ;  /* 0x000000045d007c0c */ /* 0x000fe4000bf86270 */
[C---:B------:R-:W-:Y:S01]  /*19f0*/  LOP3.LUT R93, R121.reuse, 0x16, RZ, 0xfc, !PT ;  /* 0x00000016795d7812 */ /* 0x040fe200078efcff */
[----:B------:R0:W4:Y:S01]  /*1a00*/  @!P1 LDG.E.U16 R13, [R6.64] ;  /* 0x00000006060d9981 */ /* 0x000122000c1e1500 */
[----:B------:R-:W-:Y:S01]  /*1a10*/  PRMT R40, RZ, 0x7610, R40 ;  /* 0x00007610ff287816 */ /* 0x000fe20000000028 */
[----:B------:R-:W-:Y:S01]  /*1a20*/  IMAD R42, R42, c[0x0][0x188], RZ ;  /* 0x000062002a2a7a24 */ /* 0x000fe200078e02ff */
[----:B------:R-:W-:-:S02]  /*1a30*/  LOP3.LUT R95, R121, 0x14, RZ, 0xfc, !PT ;  /* 0x00000014795f7812 */ /* 0x000fc400078efcff */
[----:B------:R-:W-:Y:S02]  /*1a40*/  ISETP.GE.AND P1, PT, R93, UR4, PT ;  /* 0x000000045d007c0c */ /* 0x000fe4000bf26270 */
[----:B------:R-:W-:Y:S01]  /*1a50*/  LOP3.LUT R93, R121, 0x1a, RZ, 0xfc, !PT ;  /* 0x0000001a795d7812 */ /* 0x000fe200078efcff */
[----:B0-----:R-:W-:Y:S01]  /*1a60*/  IMAD.WIDE R6, R94, 0x2, R2 ;  /* 0x000000025e067825 */ /* 0x001fe200078e0202 */
[----:B------:R-:W-:-:S03]  /*1a70*/  PRMT R9, RZ, 0x7610, R9 ;  /* 0x00007610ff097816 */ /* 0x000fc60000000009 */
[----:B------:R-:W-:Y:S01]  /*1a80*/  IMAD.WIDE R42, R42, 0x2, R2 ;  /* 0x000000022a2a7825 */ /* 0x000fe200078e0202 */
[----:B------:R0:W4:Y:S01]  /*1a90*/  @!P0 LDG.E.U16 R40, [R6.64] ;  /* 0x0000000606288981 */ /* 0x000122000c1e1500 */
[----:B------:R-:W-:Y:S02]  /*1aa0*/  ISETP.GE.AND P0, PT, R93, UR4, PT ;  /* 0x000000045d007c0c */ /* 0x000fe4000bf06270 */
[----:B------:R-:W-:Y:S01]  /*1ab0*/  IMAD R95, R95, c[0x0][0x188], RZ ;  /* 0x000062005f5f7a24 */ /* 0x000fe200078e02ff */
[C---:B------:R-:W-:Y:S01]  /*1ac0*/  LOP3.LUT R94, R121.reuse, 0x18, RZ, 0xfc, !PT ;  /* 0x00000018795e7812 */ /* 0x040fe200078efcff */
[----:B------:R1:W4:Y:S01]  /*1ad0*/  @!P2 LDG.E.U16 R9, [R42.64] ;  /* 0x000000062a09a981 */ /* 0x000322000c1e1500 */
[----:B------:R-:W-:Y:S02]  /*1ae0*/  LOP3.LUT R93, R121, 0x18, RZ, 0xfc, !PT ;  /* 0x00000018795d7812 */ /* 0x000fe400078efcff */
[----:B------:R-:W-:Y:S02]  /*1af0*/  PRMT R12, RZ, 0x7610, R12 ;  /* 0x00007610ff0c7816 */ /* 0x000fe4000000000c */
[----:B------:R-:W-:Y:S01]  /*1b00*/  ISETP.GE.AND P2, PT, R94, UR4, PT ;  /* 0x000000045e007c0c */ /* 0x000fe2000bf46270 */
[----:B------:R-:W-:Y:S01]  /*1b10*/  IMAD R93, R93, c[0x0][0x188], RZ ;  /* 0x000062005d5d7a24 */ /* 0x000fe200078e02ff */
[----:B------:R-:W-:Y:S01]  /*1b20*/  LOP3.LUT R94, R121, 0x16, RZ, 0xfc, !PT ;  /* 0x00000016795e7812 */ /* 0x000fe200078efcff */
[----:B-1----:R-:W-:-:S05]  /*1b30*/  IMAD.WIDE R42, R95, 0x2, R2 ;  /* 0x000000025f2a7825 */ /* 0x002fca00078e0202 */
[----:B------:R1:W4:Y:S01]  /*1b40*/  @!P4 LDG.E.U16 R12, [R42.64] ;  /* 0x000000062a0cc981 */ /* 0x000322000c1e1500 */
[----:B------:R-:W-:Y:S01]  /*1b50*/  IMAD R94, R94, c[0x0][0x188], RZ ;  /* 0x000062005e5e7a24 */ /* 0x000fe200078e02ff */
[----:B------:R-:W-:-:S03]  /*1b60*/  PRMT R8, RZ, 0x7610, R8 ;  /* 0x00007610ff087816 */ /* 0x000fc60000000008 */
[----:B0-----:R-:W-:-:S04]  /*1b70*/  IMAD.WIDE R6, R94, 0x2, R2 ;  /* 0x000000025e067825 */ /* 0x001fc800078e0202 */
[----:B-1----:R-:W-:Y:S01]  /*1b80*/  IMAD.WIDE R42, R93, 0x2, R2 ;  /* 0x000000025d2a7825 */ /* 0x002fe200078e0202 */
[----:B------:R-:W-:Y:S01]  /*1b90*/  LOP3.LUT R93, R121, 0x1a, RZ, 0xfc, !PT ;  /* 0x0000001a795d7812 */ /* 0x000fe200078efcff */
[----:B------:R0:W4:Y:S04]  /*1ba0*/  @!P1 LDG.E.U16 R8, [R6.64] ;  /* 0x0000000606089981 */ /* 0x000128000c1e1500 */
[----:B------:R-:W-:-:S04]  /*1bb0*/  IMAD R93, R93, c[0x0][0x188], RZ ;  /* 0x000062005d5d7a24 */ /* 0x000fc800078e02ff */
[----:B0-----:R-:W-:Y:S02]  /*1bc0*/  IMAD.WIDE R6, R93, 0x2, R2 ;  /* 0x000000025d067825 */ /* 0x001fe400078e0202 */
[----:B------:R-:W0:Y:S01]  /*1bd0*/  S2R R93, SR_TID.X ;  /* 0x00000000005d7919 */ /* 0x000e220000002100 */
[C---:B------:R-:W-:Y:S02]  /*1be0*/  LOP3.LUT R94, R121.reuse, 0x1c, RZ, 0xfc, !PT ;  /* 0x0000001c795e7812 */ /* 0x040fe400078efcff */
[----:B------:R-:W-:Y:S02]  /*1bf0*/  PRMT R15, RZ, 0x7610, R15 ;  /* 0x00007610ff0f7816 */ /* 0x000fe4000000000f */
[C---:B------:R-:W-:Y:S01]  /*1c00*/  ISETP.GE.AND P1, PT, R94.reuse, UR4, PT ;  /* 0x000000045e007c0c */ /* 0x040fe2000bf26270 */
[----:B------:R-:W-:Y:S01]  /*1c10*/  IMAD R94, R94, c[0x0][0x188], RZ ;  /* 0x000062005e5e7a24 */ /* 0x000fe200078e02ff */
[C---:B------:R-:W-:Y:S02]  /*1c20*/  LOP3.LUT R95, R121.reuse, 0x1e, RZ, 0xfc, !PT ;  /* 0x0000001e795f7812 */ /* 0x040fe400078efcff */
[----:B------:R1:W4:Y:S01]  /*1c30*/  @!P0 LDG.E.U16 R15, [R6.64] ;  /* 0x00000006060f8981 */ /* 0x000322000c1e1500 */
[----:B------:R-:W-:-:S02]  /*1c40*/  LOP3.LUT R50, R121, 0x10, RZ, 0xfc, !PT ;  /* 0x0000001079327812 */ /* 0x000fc400078efcff */
[----:B------:R-:W-:Y:S02]  /*1c50*/  ISETP.GE.AND P0, PT, R95, UR4, PT ;  /* 0x000000045f007c0c */ /* 0x000fe4000bf06270 */
[----:B------:R-:W-:Y:S01]  /*1c60*/  PRMT R11, RZ, 0x7610, R11 ;  /* 0x00007610ff0b7816 */ /* 0x000fe2000000000b */
[----:B-1----:R-:W-:Y:S01]  /*1c70*/  IMAD.WIDE R6, R94, 0x2, R2 ;  /* 0x000000025e067825 */ /* 0x002fe200078e0202 */
[----:B------:R-:W-:Y:S02]  /*1c80*/  PRMT R49, RZ, 0x7610, R49 ;  /* 0x00007610ff317816 */ /* 0x000fe40000000031 */
[----:B0-----:R-:W-:Y:S01]  /*1c90*/  LOP3.LUT R94, R93, 0x1f, RZ, 0xc0, !PT ;  /* 0x0000001f5d5e7812 */ /* 0x001fe200078ec0ff */
[----:B------:R-:W-:Y:S01]  /*1ca0*/  IMAD R50, R50, c[0x0][0x188], RZ ;  /* 0x0000620032327a24 */ /* 0x000fe200078e02ff */
[----:B------:R-:W-:Y:S01]  /*1cb0*/  LOP3.LUT R93, R121, 0x1e, RZ, 0xfc, !PT ;  /* 0x0000001e795d7812 */ /* 0x000fe200078efcff */
[----:B------:R0:W4:Y:S01]  /*1cc0*/  @!P1 LDG.E.U16 R11, [R6.64] ;  /* 0x00000006060b9981 */ /* 0x000122000c1e1500 */
[----:B------:R-:W-:-:S03]  /*1cd0*/  PRMT R4, RZ, 0x7610, R4 ;  /* 0x00007610ff047816 */ /* 0x000fc60000000004 */
[----:B------:R-:W-:Y:S01]  /*1ce0*/  IMAD R93, R93, c[0x0][0x188], RZ ;  /* 0x000062005d5d7a24 */ /* 0x000fe200078e02ff */
[----:B------:R1:W4:Y:S01]  /*1cf0*/  @!P2 LDG.E.U16 R49, [R42.64] ;  /* 0x000000062a31a981 */ /* 0x000322000c1e1500 */
[----:B------:R-:W-:Y:S01]  /*1d00*/  IMAD.WIDE R50, R50, 0x2, R2 ;  /* 0x0000000232327825 */ /* 0x000fe200078e0202 */
[----:B0-----:R-:W-:-:S04]  /*1d10*/  PRMT R7, RZ, 0x7610, R7 ;  /* 0x00007610ff077816 */ /* 0x001fc80000000007 */
[----:B------:R0:W5:Y:S01]  /*1d20*/  @!P3 LDG.E.U16 R4, [R50.64] ;  /* 0x000000063204b981 */ /* 0x000162000c1e1500 */
[----:B-1----:R-:W-:-:S05]  /*1d30*/  IMAD.WIDE R42, R93, 0x2, R2 ;  /* 0x000000025d2a7825 */ /* 0x002fca00078e0202 */
[----:B------:R1:W5:Y:S04]  /*1d40*/  @!P0 LDG.E.U16 R7, [R42.64] ;  /* 0x000000062a078981 */ /* 0x000368000c1e1500 */
[----:B------:R-:W-:Y:S01]  /*1d50*/  BAR.SYNC.DEFER_BLOCKING 0x0 ;  /* 0x0000000000007b1d */ /* 0x000fe20000010000 */
[-C--:B------:R-:W-:Y:S02]  /*1d60*/  LOP3.LUT R99, R99, R98.reuse, RZ, 0x3c, !PT ;  /* 0x0000006263637212 */ /* 0x080fe400078e3cff */
[----:B------:R-:W-:Y:S02]  /*1d70*/  ISETP.GE.AND P1, PT, R94, UR4, PT ;  /* 0x000000045e007c0c */ /* 0x000fe4000bf26270 */
[----:B------:R-:W-:-:S04]  /*1d80*/  LOP3.LUT R98, R99, R98, RZ, 0x3c, !PT ;  /* 0x0000006263627212 */ /* 0x000fc800078e3cff */
[----:B------:R-:W-:Y:S02]  /*1d90*/  LOP3.LUT R99, R99, R98, RZ, 0x3c, !PT ;  /* 0x0000006263637212 */ /* 0x000fe400078e3cff */
[----:B------:R-:W-:-:S03]  /*1da0*/  PRMT R6, RZ, 0x7610, R6 ;  /* 0x00007610ff067816 */ /* 0x000fc60000000006 */
[C---:B-1----:R-:W-:Y:S01]  /*1db0*/  IMAD.WIDE R42, R122.reuse, 0x2, R98 ;  /* 0x000000027a2a7825 */ /* 0x042fe200078e0262 */
[----:B0-----:R-:W-:Y:S02]  /*1dc0*/  PRMT R50, RZ, 0x7610, R50 ;  /* 0x00007610ff327816 */ /* 0x001fe40000000032 */
[----:B------:R-:W-:Y:S02]  /*1dd0*/  PRMT R51, RZ, 0x7610, R51 ;  /* 0x00007610ff337816 */ /* 0x000fe40000000033 */
[----:B------:R0:W5:Y:S02]  /*1de0*/  @!P1 LDG.E.U16 R6, [R42.64] ;  /* 0x000000062a069981 */ /* 0x000164000c1e1500 */
[----:B0-----:R-:W-:-:S05]  /*1df0*/  IMAD.WIDE R42, R122, 0x2, R104 ;  /* 0x000000027a2a7825 */ /* 0x001fca00078e0268 */
[----:B------:R0:W5:Y:S01]  /*1e00*/  @!P1 LDG.E.U16 R50, [R42.64] ;  /* 0x000000062a329981 */ /* 0x000162000c1e1500 */
[----:B------:R-:W-:Y:S01]  /*1e10*/  PRMT R89, RZ, 0x7610, R89 ;  /* 0x00007610ff597816 */ /* 0x000fe20000000059 */
[----:B0-----:R-:W-:-:S05]  /*1e20*/  IMAD.WIDE R42, R122, 0x2, R106 ;  /* 0x000000027a2a7825 */ /* 0x001fca00078e026a */
[----:B------:R0:W5:Y:S01]  /*1e30*/  @!P1 LDG.E.U16 R51, [R42.64] ;  /* 0x000000062a339981 */ /* 0x000162000c1e1500 */
[----:B------:R-:W-:Y:S01]  /*1e40*/  PRMT R90, RZ, 0x7610, R90 ;  /* 0x00007610ff5a7816 */ /* 0x000fe2000000005a */
[----:B0-----:R-:W-:-:S05]  /*1e50*/  IMAD.WIDE R42, R122, 0x2, R108 ;  /* 0x000000027a2a7825 */ /* 0x001fca00078e026c */
[----:B------:R0:W5:Y:S01]  /*1e60*/  @!P1 LDG.E.U16 R89, [R42.64] ;  /* 0x000000062a599981 */ /* 0x000162000c1e1500 */
[----:B------:R-:W-:Y:S02]  /*1e70*/  PRMT R91, RZ, 0x7610, R91 ;  /* 0x00007610ff5b7816 */ /* 0x000fe4000000005b */
[----:B------:R-:W-:Y:S01]  /*1e80*/  LOP3.LUT R117, R117, R116, RZ, 0x3c, !PT ;  /* 0x0000007475757212 */ /* 0x000fe200078e3cff */
[----:B0-----:R-:W-:-:S03]  /*1e90*/  IMAD.WIDE R42, R122, 0x2, R110 ;  /* 0x000000027a2a7825 */ /* 0x001fc600078e026e */
[C---:B------:R-:W-:Y:S02]  /*1ea0*/  LOP3.LUT R116, R117.reuse, R116, RZ, 0x3c, !PT ;  /* 0x0000007475747212 */ /* 0x040fe400078e3cff */
[----:B------:R0:W5:Y:S01]  /*1eb0*/  @!P1 LDG.E.U16 R90, [R42.64] ;  /* 0x000000062a5a9981 */ /* 0x000162000c1e1500 */
[----:B------:R-:W-:Y:S02]  /*1ec0*/  PRMT R92, RZ, 0x7610, R92 ;  /* 0x00007610ff5c7816 */ /* 0x000fe4000000005c */
[----:B------:R-:W-:Y:S01]  /*1ed0*/  LOP3.LUT R117, R117, R116, RZ, 0x3c, !PT ;  /* 0x0000007475757212 */ /* 0x000fe200078e3cff */
[----:B0-----:R-:W-:-:S05]  /*1ee0*/  IMAD.WIDE R42, R122, 0x2, R112 ;  /* 0x000000027a2a7825 */ /* 0x001fca00078e0270 */
[----:B------:R0:W5:Y:S02]  /*1ef0*/  @!P1 LDG.E.U16 R91, [R42.64] ;  /* 0x000000062a5b9981 */ /* 0x000164000c1e1500 */
[----:B0-----:R-:W-:-:S05]  /*1f00*/  IMAD.WIDE R42, R122, 0x2, R114 ;  /* 0x000000027a2a7825 */ /* 0x001fca00078e0272 */
[----:B------:R0:W5:Y:S04]  /*1f10*/  @!P1 LDG.E.U16 R92, [R42.64] ;  /* 0x000000062a5c9981 */ /* 0x000168000c1e1500 */
[----:B--2---:R1:W-:Y:S01]  /*1f20*/  STS.U16 [R97], R88 ;  /* 0x0000005861007388 */ /* 0x0043e20000000400 */
[----:B0-----:R-:W-:Y:S01]  /*1f30*/  IMAD.WIDE R42, R122, 0x2, R116 ;  /* 0x000000027a2a7825 */ /* 0x001fe200078e0274 */
[----:B-1----:R-:W-:-:S06]  /*1f40*/  PRMT R88, RZ, 0x7610, R88 ;  /* 0x00007610ff587816 */ /* 0x002fcc0000000058 */
[----:B------:R-:W2:Y:S01]  /*1f50*/  @!P1 LDG.E.U16 R88, [R42.64] ;  /* 0x000000062a589981 */ /* 0x000ea2000c1e1500 */
[C---:B------:R-:W-:Y:S02]  /*1f60*/  LOP3.LUT R93, R97.reuse, 0x20, RZ, 0x3c, !PT ;  /* 0x00000020615d7812 */ /* 0x040fe400078e3cff */
[C---:B------:R-:W-:Y:S01]  /*1f70*/  LOP3.LUT R94, R97.reuse, 0x40, RZ, 0x3c, !PT ;  /* 0x00000040615e7812 */ /* 0x040fe200078e3cff */
[----:B---3--:R-:W-:Y:S04]  /*1f80*/  STS.U16 [R97+0x1000], R5 ;  /* 0x0010000561007388 */ /* 0x008fe80000000400 */
[----:B----4-:R-:W-:Y:S04]  /*1f90*/  STS.U16 [R97+0x3000], R49 ;  /* 0x0030003161007388 */ /* 0x010fe80000000400 */
[----:B-----5:R-:W-:Y:S04]  /*1fa0*/  STS.U16 [R97+0x2000], R4 ;  /* 0x0020000461007388 */ /* 0x020fe80000000400 */
[----:B------:R-:W-:Y:S04]  /*1fb0*/  STS.U16 [R93+0x400], R48 ;  /* 0x000400305d007388 */ /* 0x000fe80000000400 */
[----:B------:R-:W-:Y:S04]  /*1fc0*/  STS.U16 [R93+0x1400], R41 ;  /* 0x001400295d007388 */ /* 0x000fe80000000400 */
[----:B------:R-:W-:Y:S04]  /*1fd0*/  STS.U16 [R93+0x2400], R40 ;  /* 0x002400285d007388 */ /* 0x000fe80000000400 */
[----:B------:R0:W-:Y:S04]  /*1fe0*/  STS.U16 [R93+0x3400], R15 ;  /* 0x0034000f5d007388 */ /* 0x0001e80000000400 */
[----:B------:R-:W-:Y:S04]  /*1ff0*/  STS.U16 [R94+0x800], R14 ;  /* 0x0008000e5e007388 */ /* 0x000fe80000000400 */
[----:B------:R-:W-:Y:S01]  /*2000*/  STS.U16 [R94+0x1800], R13 ;  /* 0x0018000d5e007388 */ /* 0x000fe20000000400 */
[----:B0-----:R-:W-:-:S03]  /*2010*/  LOP3.LUT R93, R97, 0x60, RZ, 0x3c, !PT ;  /* 0x00000060615d7812 */ /* 0x001fc600078e3cff */
[----:B------:R-:W-:Y:S04]  /*2020*/  STS.U16 [R94+0x2800], R12 ;  /* 0x0028000c5e007388 */ /* 0x000fe80000000400 */
        /* <DEDUP_REMOVED lines=12> */
[----:B--2---:R-:W-:Y:S04]  /*20f0*/  STS.U16 [R96+0x5c00], R88 ;  /* 0x005c005860007388 */ /* 0x004fe80000000400 */
[----:B------:R-:W-:Y:S06]  /*2100*/  BAR.SYNC.DEFER_BLOCKING 0x0 ;  /* 0x0000000000007b1d */ /* 0x000fec0000010000 */
[----:B------:R-:W-:Y:S04]  /*2110*/  LDSM.16.MT88.4 R88, [R0] ;  /* 0x000000000058783b */ /* 0x000fe80000004200 */
[----:B------:R-:W0:Y:S04]  /*2120*/  LDSM.16.M88.4 R8, [R119+0x4000] ;  /* 0x004000007708783b */ /* 0x000e280000000200 */
[----:B------:R-:W1:Y:S04]  /*2130*/  LDSM.16.M88.4 R4, [R119+0x4800] ;  /* 0x004800007704783b */ /* 0x000e680000000200 */
[----:B------:R-:W2:Y:S04]  /*2140*/  LDSM.16.M88.4 R12, [R119+0x5000] ;  /* 0x00500000770c783b */ /* 0x000ea80000000200 */
[----:B------:R-:W3:Y:S04]  /*2150*/  LDSM.16.M88.4 R40, [R119+0x5800] ;  /* 0x005800007728783b */ /* 0x000ee80000000200 */
[----:B------:R-:W4:Y:S04]  /*2160*/  LDSM.16.MT88.4 R48, [R0+0x80] ;  /* 0x000080000030783b */ /* 0x000f280000004200 */
[----:B------:R-:W-:Y:S04]  /*2170*/  LDSM.16.MT88.4 R100, [R0+0x2000] ;  /* 0x002000000064783b */ /* 0x000fe80000004200 */
[----:B------:R-:W-:Y:S01]  /*2180*/  LDSM.16.MT88.4 R92, [R0+0x2080] ;  /* 0x00208000005c783b */ /* 0x000fe20000004200 */
[C---:B0-----:R-:W-:Y:S08]  /*2190*/  HMMA.16816.F32 R36, R88.reuse, R8, R36 ;  /* 0x000000085824723c */ /* 0x041ff00000001824 */
[C---:B-1----:R-:W-:Y:S08]  /*21a0*/  HMMA.16816.F32 R32, R88.reuse, R4, R32 ;  /* 0x000000045820723c */ /* 0x042ff00000001820 */
[C---:B--2---:R-:W-:Y:S08]  /*21b0*/  HMMA.16816.F32 R28, R88.reuse, R12, R28 ;  /* 0x0000000c581c723c */ /* 0x044ff0000000181c */
[----:B---3--:R-:W-:Y:S01]  /*21c0*/  HMMA.16816.F32 R24, R88, R40, R24 ;  /* 0x000000285818723c */ /* 0x008fe20000001818 */
[----:B------:R-:W0:Y:S07]  /*21d0*/  LDSM.16.MT88.4 R88, [R0+0x100] ;  /* 0x000100000058783b */ /* 0x000e2e0000004200 */
[C---:B----4-:R-:W-:Y:S08]  /*21e0*/  HMMA.16816.F32 R20, R48.reuse, R8, R20 ;  /* 0x000000083014723c */ /* 0x050ff00000001814 */
[C---:B------:R-:W-:Y:S08]  /*21f0*/  HMMA.16816.F32 R16, R48.reuse, R4, R16 ;  /* 0x000000043010723c */ /* 0x040ff00000001810 */
[C---:B------:R-:W-:Y:S08]  /*2200*/  HMMA.16816.F32 R84, R48.reuse, R12, R84 ;  /* 0x0000000c3054723c */ /* 0x040ff00000001854 */
[----:B------:R-:W-:Y:S01]  /*2210*/  HMMA.16816.F32 R80, R48, R40, R80 ;  /* 0x000000283050723c */ /* 0x000fe20000001850 */
[----:B------:R-:W1:Y:S07]  /*2220*/  LDSM.16.MT88.4 R48, [R0+0x180] ;  /* 0x000180000030783b */ /* 0x000e6e0000004200 */
[C---:B0-----:R-:W-:Y:S08]  /*2230*/  HMMA.16816.F32 R76, R88.reuse, R8, R76 ;  /* 0x00000008584c723c */ /* 0x041ff0000000184c */
[C---:B------:R-:W-:Y:S08]  /*2240*/  HMMA.16816.F32 R72, R88.reuse, R4, R72 ;  /* 0x000000045848723c */ /* 0x040ff00000001848 */
[C---:B------:R-:W-:Y:S08]  /*2250*/  HMMA.16816.F32 R68, R88.reuse, R12, R68 ;  /* 0x0000000c5844723c */ /* 0x040ff00000001844 */
[----:B------:R-:W-:Y:S01]  /*2260*/  HMMA.16816.F32 R64, R88, R40, R64 ;  /* 0x000000285840723c */ /* 0x000fe20000001840 */
[----:B------:R-:W0:Y:S07]  /*2270*/  LDSM.16.MT88.4 R88, [R0+0x2100] ;  /* 0x002100000058783b */ /* 0x000e2e0000004200 */
[C---:B-1----:R-:W-:Y:S08]  /*2280*/  HMMA.16816.F32 R60, R48.reuse, R8, R60 ;  /* 0x00000008303c723c */ /* 0x042ff0000000183c */
[C---:B------:R-:W-:Y:S08]  /*2290*/  HMMA.16816.F32 R56, R48.reuse, R4, R56 ;  /* 0x000000043038723c */ /* 0x040ff00000001838 */
[C---:B------:R-:W-:Y:S08]  /*22a0*/  HMMA.16816.F32 R52, R48.reuse, R12, R52 ;  /* 0x0000000c3034723c */ /* 0x040ff00000001834 */
[----:B------:R-:W-:Y:S01]  /*22b0*/  HMMA.16816.F32 R44, R48, R40, R44 ;  /* 0x00000028302c723c */ /* 0x000fe2000000182c */
[----:B------:R-:W1:Y:S01]  /*22c0*/  LDSM.16.MT88.4 R48, [R0+0x2180] ;  /* 0x002180000030783b */ /* 0x000e620000004200 */
[----:B------:R-:W-:-:S04]  /*22d0*/  IADD3 R120, R120, -0x1, RZ ;  /* 0xffffffff78787810 */ /* 0x000fc80007ffe0ff */
[----:B------:R-:W-:Y:S01]  /*22e0*/  ISETP.NE.U32.AND P0, PT, R120, RZ, PT ;  /* 0x000000ff7800720c */ /* 0x000fe20003f05070 */
[----:B------:R-:W-:-:S04]  /*22f0*/  IMAD.WIDE R4, R123, 0x2, R116 ;  /* 0x000000027b047825 */ /* 0x000fc800078e0274 */
[----:B------:R-:W-:Y:S02]  /*2300*/  IMAD.MOV.U32 R9, RZ, RZ, c[0x0][0x188] ;  /* 0x00006200ff097624 */ /* 0x000fe400078e00ff */
[----:B------:R-:W-:Y:S02]  /*2310*/  IMAD.MOV.U32 R117, RZ, RZ, R4 ;  /* 0x000000ffff757224 */ /* 0x000fe400078e0004 */
[----:B------:R-:W-:Y:S01]  /*2320*/  IMAD.MOV.U32 R116, RZ, RZ, R5 ;  /* 0x000000ffff747224 */ /* 0x000fe200078e0005 */
[----:B------:R-:W-:Y:S01]  /*2330*/  HMMA.16816.F32 R36, R100, R10, R36 ;  /* 0x0000000a6424723c */ /* 0x000fe20000001824 */
[----:B------:R-:W-:Y:S01]  /*2340*/  IMAD.SHL.U32 R9, R9, 0x20, RZ ;  /* 0x0000002009097824 */ /* 0x000fe200078e00ff */
[----:B------:R-:W-:Y:S01]  /*2350*/  UIADD3 UR4, UR4, -0x20, URZ ;  /* 0xffffffe004047890 */ /* 0x000fe2000fffe03f */
[----:B------:R-:W-:-:S05]  /*2360*/  IMAD.WIDE R4, R123, 0x2, R98 ;  /* 0x000000027b047825 */ /* 0x000fca00078e0262 */
[----:B------:R-:W-:Y:S01]  /*2370*/  HMMA.16816.F32 R32, R100, R6, R32 ;  /* 0x000000066420723c */ /* 0x000fe20000001820 */
[----:B------:R-:W-:-:S04]  /*2380*/  IMAD.WIDE R114, R123, 0x2, R114 ;  /* 0x000000027b727825 */ /* 0x000fc800078e0272 */
[----:B------:R-:W-:-:S03]  /*2390*/  IMAD.WIDE R112, R123, 0x2, R112 ;  /* 0x000000027b707825 */ /* 0x000fc600078e0270 */
        /* <DEDUP_REMOVED lines=8> */
[----:B------:R-:W-:-:S03]  /*2420*/  IMAD.MOV.U32 R99, RZ, RZ, R4 ;  /* 0x000000ffff637224 */ /* 0x000fc600078e0004 */
[----:B------:R-:W-:Y:S01]  /*2430*/  HMMA.16816.F32 R16, R92, R6, R16 ;  /* 0x000000065c10723c */ /* 0x000fe20000001810 */
[----:B------:R-:W-:-:S07]  /*2440*/  IMAD.MOV.U32 R98, RZ, RZ, R5 ;  /* 0x000000ffff627224 */ /* 0x000fce00078e0005 */
[C---:B------:R-:W-:Y:S08]  /*2450*/  HMMA.16816.F32 R84, R92.reuse, R14, R84 ;  /* 0x0000000e5c54723c */ /* 0x040ff00000001854 */
[----:B------:R-:W-:Y:S08]  /*2460*/  HMMA.16816.F32 R80, R92, R42, R80 ;  /* 0x0000002a5c50723c */ /* 0x000ff00000001850 */
[C---:B0-----:R-:W-:Y:S08]  /*2470*/  HMMA.16816.F32 R76, R88.reuse, R10, R76 ;  /* 0x0000000a584c723c */ /* 0x041ff0000000184c */
[C---:B------:R-:W-:Y:S08]  /*2480*/  HMMA.16816.F32 R72, R88.reuse, R6, R72 ;  /* 0x000000065848723c */ /* 0x040ff00000001848 */
[C---:B------:R-:W-:Y:S08]  /*2490*/  HMMA.16816.F32 R68, R88.reuse, R14, R68 ;  /* 0x0000000e5844723c */ /* 0x040ff00000001844 */
[----:B------:R-:W-:Y:S08]  /*24a0*/  HMMA.16816.F32 R64, R88, R42, R64 ;  /* 0x0000002a5840723c */ /* 0x000ff00000001840 */
[C---:B-1----:R-:W-:Y:S08]  /*24b0*/  HMMA.16816.F32 R60, R48.reuse, R10, R60 ;  /* 0x0000000a303c723c */ /* 0x042ff0000000183c */
[C---:B------:R-:W-:Y:S08]  /*24c0*/  HMMA.16816.F32 R56, R48.reuse, R6, R56 ;  /* 0x000000063038723c */ /* 0x040ff00000001838 */
[C---:B------:R-:W-:Y:S08]  /*24d0*/  HMMA.16816.F32 R52, R48.reuse, R14, R52 ;  /* 0x0000000e3034723c */ /* 0x040ff00000001834 */
[----:B------:R-:W-:Y:S01]  /*24e0*/  HMMA.16816.F32 R44, R48, R42, R44 ;  /* 0x0000002a302c723c */ /* 0x000fe2000000182c */
[----:B------:R-:W-:Y:S07]  /*24f0*/  @P0 BRA `(.L_x_2) ;  /* 0xfffff16000000947 */ /* 0x000fee000383ffff */
[----:B------:R-:W-:Y:S02]  /*2500*/  F2FP.PACK_AB R16, R16, R20 ;  /* 0x000000141010723e */ /* 0x000fe400000000ff */
[----:B------:R-:W-:-:S02]  /*2510*/  F2FP.PACK_AB R6, R59, R63 ;  /* 0x0000003f3b06723e */ /* 0x000fc400000000ff */
[----:B------:R-:W-:Y:S02]  /*2520*/  F2FP.PACK_AB R8, R75, R79 ;  /* 0x0000004f4b08723e */ /* 0x000fe400000000ff */
[----:B------:R-:W-:Y:S02]  /*2530*/  F2FP.PACK_AB R10, R19, R23 ;  /* 0x00000017130a723e */ /* 0x000fe400000000ff */
[----:B------:R-:W-:Y:S02]  /*2540*/  F2FP.PACK_AB R12, R35, R39 ;  /* 0x00000027230c723e */ /* 0x000fe400000000ff */
[----:B------:R-:W-:Y:S02]  /*2550*/  F2FP.PACK_AB R2, R57, R61 ;  /* 0x0000003d3902723e */ /* 0x000fe400000000ff */
        /* <DEDUP_REMOVED lines=26> */
.L_x_1:
[----:B------:R-:W0:Y:S01]  /*2700*/  S2R R26, SR_TID.X ;  /* 0x00000000001a7919 */ /* 0x000e220000002100 */
[----:B------:R-:W-:Y:S01]  /*2710*/  LOP3.LUT R32, R125, 0xf80, RZ, 0xc0, !PT ;  /* 0x00000f807d207812 */ /* 0x000fe200078ec0ff */
[C---:B------:R-:W-:Y:S01]  /*2720*/  IMAD R42, R124.reuse, c[0x0][0x194], RZ ;  /* 0x000065007c2a7a24 */ /* 0x040fe200078e02ff */
[----:B------:R-:W-:Y:S01]  /*2730*/  ISETP.GE.AND P0, PT, R124, c[0x0][0x178], PT ;  /* 0x00005e007c007a0c */ /* 0x000fe20003f06270 */
[----:B------:R-:W-:Y:S01]  /*2740*/  BAR.SYNC.DEFER_BLOCKING 0x0 ;  /* 0x0000000000007b1d */ /* 0x000fe20000010000 */
[----:B------:R-:W-:-:S02]  /*2750*/  LOP3.LUT R88, R118, 0x14, R121, 0xfe, !PT ;  /* 0x0000001476587812 */ /* 0x000fc400078efe79 */
[C-C-:B------:R-:W-:Y:S02]  /*2760*/  LOP3.LUT R61, R118.reuse, 0x18, R121.reuse, 0xfe, !PT ;  /* 0x00000018763d7812 */ /* 0x140fe400078efe79 */
[--C-:B------:R-:W-:Y:S01]  /*2770*/  LOP3.LUT R86, R118, 0x16, R121.reuse, 0xfe, !PT ;  /* 0x0000001676567812 */ /* 0x100fe200078efe79 */
[----:B------:R-:W-:Y:S01]  /*2780*/  IMAD R99, R88, c[0x0][0x198], RZ ;  /* 0x0000660058637a24 */ /* 0x000fe200078e02ff */
[C-C-:B------:R-:W-:Y:S02]  /*2790*/  LOP3.LUT R60, R118.reuse, 0x1a, R121.reuse, 0xfe, !PT ;  /* 0x0000001a763c7812 */ /* 0x140fe400078efe79 */
[--C-:B------:R-:W-:Y:S01]  /*27a0*/  LOP3.LUT R97, R118, 0x20, R121.reuse, 0xfe, !PT ;  /* 0x0000002076617812 */ /* 0x100fe200078efe79 */
[----:B------:R-:W-:Y:S01]  /*27b0*/  IMAD R101, R86, c[0x0][0x198], RZ ;  /* 0x0000660056657a24 */ /* 0x000fe200078e02ff */
[C-C-:B------:R-:W-:Y:S02]  /*27c0*/  LOP3.LUT R94, R118.reuse, 0x22, R121.reuse, 0xfe, !PT ;  /* 0x00000022765e7812 */ /* 0x140fe400078efe79 */
[----:B------:R-:W-:-:S02]  /*27d0*/  LOP3.LUT R95, R118, 0x24, R121, 0xfe, !PT ;  /* 0x00000024765f7812 */ /* 0x000fc400078efe79 */
[C-C-:B------:R-:W-:Y:S02]  /*27e0*/  LOP3.LUT R96, R118.reuse, 0x26, R121.reuse, 0xfe, !PT ;  /* 0x0000002676607812 */ /* 0x140fe400078efe79 */
[C-C-:B------:R-:W-:Y:S02]  /*27f0*/  LOP3.LUT R93, R118.reuse, 0x28, R121.reuse, 0xfe, !PT ;  /* 0x00000028765d7812 */ /* 0x140fe400078efe79 */
[----:B------:R-:W-:Y:S01]  /*2800*/  LOP3.LUT R92, R118, 0x2a, R121, 0xfe, !PT ;  /* 0x0000002a765c7812 */ /* 0x000fe200078efe79 */
[C---:B0-----:R-:W-:Y:S01]  /*2810*/  IMAD.SHL.U32 R23, R26.reuse, 0x20, RZ ;  /* 0x000000201a177824 */ /* 0x041fe200078e00ff */
[----:B------:R-:W-:Y:S01]  /*2820*/  SHF.R.S32.HI R22, RZ, 0x4, R26 ;  /* 0x00000004ff167819 */ /* 0x000fe2000001141a */
[C---:B------:R-:W-:Y:S01]  /*2830*/  IMAD.SHL.U32 R0, R26.reuse, 0x80, RZ ;  /* 0x000000801a007824 */ /* 0x040fe200078e00ff */
[----:B------:R-:W-:Y:S02]  /*2840*/  LOP3.LUT R24, R26, 0xc, RZ, 0xc0, !PT ;  /* 0x0000000c1a187812 */ /* 0x000fe400078ec0ff */
[----:B------:R-:W-:-:S02]  /*2850*/  SGXT R22, R22, 0x1 ;  /* 0x000000011616781a */ /* 0x000fc40000000200 */
[----:B------:R-:W-:Y:S02]  /*2860*/  LOP3.LUT R23, R23, 0x60, RZ, 0xc0, !PT ;  /* 0x0000006017177812 */ /* 0x000fe400078ec0ff */
[----:B------:R-:W-:Y:S02]  /*2870*/  LOP3.LUT R0, R0, 0x3000, RZ, 0xc0, !PT ;  /* 0x0000300000007812 */ /* 0x000fe400078ec0ff */
[----:B------:R-:W-:Y:S01]  /*2880*/  LOP3.LUT R22, R22, 0x4008, RZ, 0xc0, !PT ;  /* 0x0000400816167812 */ /* 0x000fe200078ec0ff */
[----:B------:R-:W-:Y:S01]  /*2890*/  IMAD R25, R24, 0x1000, R23 ;  /* 0x0000100018197824 */ /* 0x000fe200078e0217 */
[----:B------:R-:W-:Y:S02]  /*28a0*/  LOP3.LUT R0, R0, 0x78, R125, 0xf8, !PT ;  /* 0x0000007800007812 */ /* 0x000fe400078ef87d */
[----:B------:R-:W-:Y:S01]  /*28b0*/  LOP3.LUT R23, R22, 0x180, R26, 0xf8, !PT ;  /* 0x0000018016177812 */ /* 0x000fe200078ef81a */
[----:B------:R-:W-:Y:S01]  /*28c0*/  IMAD R25, R24, 0x2, R25 ;  /* 0x0000000218197824 */ /* 0x000fe200078e0219 */
[----:B------:R-:W-:-:S02]  /*28d0*/  LOP3.LUT R91, R118, 0x2c, R121, 0xfe, !PT ;  /* 0x0000002c765b7812 */ /* 0x000fc400078efe79 */
[----:B------:R-:W-:Y:S01]  /*28e0*/  LOP3.LUT R0, R23, R0, RZ, 0x3c, !PT ;  /* 0x0000000017007212 */ /* 0x000fe200078e3cff */
[----:B------:R-:W-:Y:S01]  /*28f0*/  IMAD.IADD R32, R32, 0x1, R25 ;  /* 0x0000000120207824 */ /* 0x000fe200078e0219 */
[----:B------:R-:W-:Y:S02]  /*2900*/  LOP3.LUT R23, R118, 0xc, R121, 0xfe, !PT ;  /* 0x0000000c76177812 */ /* 0x000fe400078efe79 */
[----:B------:R-:W-:Y:S01]  /*2910*/  LOP3.LUT R22, R0, 0x10, RZ, 0x3c, !PT ;  /* 0x0000001000167812 */ /* 0x000fe200078e3cff */
[----:B------:R0:W-:Y:S01]  /*2920*/  STS.64 [R0], R36 ;  /* 0x0000002400007388 */ /* 0x0001e20000000a00 */
[C---:B------:R-:W-:Y:S02]  /*2930*/  LOP3.LUT R33, R32.reuse, 0x8, RZ, 0x3c, !PT ;  /* 0x0000000820217812 */ /* 0x040fe400078e3cff */
[C---:B------:R-:W-:Y:S01]  /*2940*/  LOP3.LUT R98, R32.reuse, 0x10, RZ, 0x3c, !PT ;  /* 0x0000001020627812 */ /* 0x040fe200078e3cff */
[----:B------:R-:W-:Y:S01]  /*2950*/  STS.64 [R0+0x800], R20 ;  /* 0x0008001400007388 */ /* 0x000fe20000000a00 */
[----:B------:R-:W-:-:S02]  /*2960*/  LOP3.LUT R62, R32, 0x18, RZ, 0x3c, !PT ;  /* 0x00000018203e7812 */ /* 0x000fc400078e3cff */
[C-C-:B------:R-:W-:Y:S01]  /*2970*/  LOP3.LUT R90, R118.reuse, 0x2e, R121.reuse, 0xfe, !PT ;  /* 0x0000002e765a7812 */ /* 0x140fe200078efe79 */
[----:B------:R-:W-:Y:S01]  /*2980*/  STS.64 [R0+0x200], R16 ;  /* 0x0002001000007388 */ /* 0x000fe20000000a00 */
[C-C-:B------:R-:W-:Y:S02]  /*2990*/  LOP3.LUT R89, R118.reuse, 0x30, R121.reuse, 0xfe, !PT ;  /* 0x0000003076597812 */ /* 0x140fe400078efe79 */
[C-C-:B------:R-:W-:Y:S01]  /*29a0*/  LOP3.LUT R87, R118.reuse, 0x32, R121.reuse, 0xfe, !PT ;  /* 0x0000003276577812 */ /* 0x140fe200078efe79 */
[----:B------:R-:W-:Y:S01]  /*29b0*/  STS.64 [R0+0xa00], R14 ;  /* 0x000a000e00007388 */ /* 0x000fe20000000a00 */
[----:B0-----:R-:W-:Y:S01]  /*29c0*/  IMAD R37, R23, c[0x0][0x198], RZ ;  /* 0x0000660017257a24 */ /* 0x001fe200078e02ff */
[C-C-:B------:R-:W-:Y:S02]  /*29d0*/  LOP3.LUT R63, R118.reuse, 0x34, R121.reuse, 0xfe, !PT ;  /* 0x00000034763f7812 */ /* 0x140fe400078efe79 */
[----:B------:R0:W-:Y:S01]  /*29e0*/  STS.64 [R0+0x400], R72 ;  /* 0x0004004800007388 */ /* 0x0001e20000000a00 */
[----:B------:R-:W-:-:S02]  /*29f0*/  LOP3.LUT R64, R118, 0x36, R121, 0xfe, !PT ;  /* 0x0000003676407812 */ /* 0x000fc400078efe79 */
[C-C-:B------:R-:W-:Y:S01]  /*2a00*/  LOP3.LUT R65, R118.reuse, 0x38, R121.reuse, 0xfe, !PT ;  /* 0x0000003876417812 */ /* 0x140fe200078efe79 */
[----:B------:R-:W-:Y:S01]  /*2a10*/  STS.64 [R0+0xc00], R4 ;  /* 0x000c000400007388 */ /* 0x000fe20000000a00 */
[C-C-:B------:R-:W-:Y:S02]  /*2a20*/  LOP3.LUT R66, R118.reuse, 0x3a, R121.reuse, 0xfe, !PT ;  /* 0x0000003a76427812 */ /* 0x140fe400078efe79 */
[C-C-:B------:R-:W-:Y:S01]  /*2a30*/  LOP3.LUT R67, R118.reuse, 0x3c, R121.reuse, 0xfe, !PT ;  /* 0x0000003c76437812 */ /* 0x140fe200078efe79 */
[----:B------:R-:W-:Y:S01]  /*2a40*/  STS.64 [R0+0x600], R56 ;  /* 0x0006003800007388 */ /* 0x000fe20000000a00 */
[C-C-:B------:R-:W-:Y:S02]  /*2a50*/  LOP3.LUT R68, R118.reuse, 0x3e, R121.reuse, 0xfe, !PT ;  /* 0x0000003e76447812 */ /* 0x140fe400078efe79 */
[C-C-:B------:R-:W-:Y:S01]  /*2a60*/  LOP3.LUT R69, R118.reuse, 0x40, R121.reuse, 0xfe, !PT ;  /* 0x0000004076457812 */ /* 0x140fe200078efe79 */
[----:B------:R1:W-:Y:S01]  /*2a70*/  STS.64 [R0+0xe00], R2 ;  /* 0x000e000200007388 */ /* 0x0003e20000000a00 */
[----:B------:R-:W-:-:S02]  /*2a80*/  LOP3.LUT R70, R118, 0x42, R121, 0xfe, !PT ;  /* 0x0000004276467812 */ /* 0x000fc400078efe79 */
[C-C-:B------:R-:W-:Y:S01]  /*2a90*/  LOP3.LUT R71, R118.reuse, 0x44, R121.reuse, 0xfe, !PT ;  /* 0x0000004476477812 */ /* 0x140fe200078efe79 */
[----:B------:R2:W-:Y:S01]  /*2aa0*/  STS.64 [R22+0x8000], R34 ;  /* 0x0080002216007388 */ /* 0x0005e20000000a00 */
[C-C-:B0-----:R-:W-:Y:S02]  /*2ab0*/  LOP3.LUT R72, R118.reuse, 0x46, R121.reuse, 0xfe, !PT ;  /* 0x0000004676487812 */ /* 0x141fe400078efe79 */
[C-C-:B------:R-:W-:Y:S01]  /*2ac0*/  LOP3.LUT R73, R118.reuse, 0x48, R121.reuse, 0xfe, !PT ;  /* 0x0000004876497812 */ /* 0x140fe200078efe79 */
[----:B------:R0:W-:Y:S01]  /*2ad0*/  STS.64 [R22+0x8800], R12 ;  /* 0x0088000c16007388 */ /* 0x0001e20000000a00 */
[C-C-:B------:R-:W-:Y:S02]  /*2ae0*/  LOP3.LUT R76, R118.reuse, 0x4e, R121.reuse, 0xfe, !PT ;  /* 0x0000004e764c7812 */ /* 0x140fe400078efe79 */
[----:B------:R-:W-:Y:S01]  /*2af0*/  LOP3.LUT R77, R118, 0x50, R121, 0xfe, !PT ;  /* 0x00000050764d7812 */ /* 0x000fe200078efe79 */
[----:B------:R-:W-:Y:S01]  /*2b00*/  STS.64 [R22+0x8200], R18 ;  /* 0x0082001216007388 */ /* 0x000fe20000000a00 */
[----:B-1----:R-:W-:-:S02]  /*2b10*/  LEA R0, P2, R42, c[0x0][0x170], 0x1 ;  /* 0x00005c002a007a11 */ /* 0x002fc400078408ff */
[--C-:B------:R-:W-:Y:S01]  /*2b20*/  LOP3.LUT R78, R118, 0x52, R121.reuse, 0xfe, !PT ;  /* 0x00000052764e7812 */ /* 0x100fe200078efe79 */
[----:B------:R1:W-:Y:S01]  /*2b30*/  STS.64 [R22+0x8a00], R10 ;  /* 0x008a000a16007388 */ /* 0x0003e20000000a00 */
[----:B------:R-:W-:Y:S02]  /*2b40*/  LEA.HI.X.SX32 R42, R42, c[0x0][0x174], 0x1, P2 ;  /* 0x00005d002a2a7a11 */ /* 0x000fe400010f0eff */
[C-C-:B--2---:R-:W-:Y:S01]  /*2b50*/  LOP3.LUT R34, R118.reuse, 0x10, R121.reuse, 0xfe, !PT ;  /* 0x0000001076227812 */ /* 0x144fe200078efe79 */
[----:B------:R-:W-:Y:S01]  /*2b60*/  STS.64 [R22+0x8400], R74 ;  /* 0x0084004a16007388 */ /* 0x000fe20000000a00 */
[C---:B0-----:R-:W-:Y:S02]  /*2b70*/  LOP3.LUT R12, R118.reuse, R121, RZ, 0xfc, !PT ;  /* 0x00000079760c7212 */ /* 0x041fe400078efcff */
[--C-:B------:R-:W-:Y:S01]  /*2b80*/  LOP3.LUT R13, R118, 0x4, R121.reuse, 0xfe, !PT ;  /* 0x00000004760d7812 */ /* 0x100fe200078efe79 */
[----:B------:R0:W-:Y:S01]  /*2b90*/  STS.64 [R22+0x8c00], R8 ;  /* 0x008c000816007388 */ /* 0x0001e20000000a00 */
[C---:B------:R-:W-:Y:S01]  /*2ba0*/  ISETP.LT.AND P1, PT, R12.reuse, c[0x0][0x17c], !P0 ;  /* 0x00005f000c007a0c */ /* 0x040fe20004721270 */
[----:B------:R-:W-:Y:S01]  /*2bb0*/  IMAD R57, R12, c[0x0][0x198], RZ ;  /* 0x000066000c397a24 */ /* 0x000fe200078e02ff */
[C-C-:B------:R-:W-:Y:S01]  /*2bc0*/  LOP3.LUT R12, R118.reuse, 0x6, R121.reuse, 0xfe, !PT ;  /* 0x00000006760c7812 */ /* 0x140fe200078efe79 */
[----:B------:R-:W-:Y:S01]  /*2bd0*/  STS.64 [R22+0x8600], R58 ;  /* 0x0086003a16007388 */ /* 0x000fe20000000a00 */
[C-C-:B-1----:R-:W-:Y:S01]  /*2be0*/  LOP3.LUT R10, R118.reuse, 0x2, R121.reuse, 0xfe, !PT ;  /* 0x00000002760a7812 */ /* 0x142fe200078efe79 */
[----:B------:R-:W-:Y:S01]  /*2bf0*/  IMAD R21, R13, c[0x0][0x198], RZ ;  /* 0x000066000d157a24 */ /* 0x000fe200078e02ff */
[--C-:B------:R-:W-:Y:S01]  /*2c00*/  LOP3.LUT R11, R118, 0x8, R121.reuse, 0xfe, !PT ;  /* 0x00000008760b7812 */ /* 0x100fe200078efe79 */
[----:B------:R1:W-:Y:S01]  /*2c10*/  STS.64 [R22+0x8e00], R6 ;  /* 0x008e000616007388 */ /* 0x0003e20000000a00 */
[----:B------:R-:W-:Y:S01]  /*2c20*/  ISETP.LT.AND P4, PT, R10, c[0x0][0x17c], !P0 ;  /* 0x00005f000a007a0c */ /* 0x000fe20004781270 */
[----:B------:R-:W-:Y:S01]  /*2c30*/  IMAD R27, R12, c[0x0][0x198], RZ ;  /* 0x000066000c1b7a24 */ /* 0x000fe200078e02ff */
[-C--:B------:R-:W-:Y:S01]  /*2c40*/  LEA R24, P6, R21, R0.reuse, 0x1 ;  /* 0x0000000015187211 */ /* 0x080fe200078c08ff */
[----:B------:R-:W-:Y:S01]  /*2c50*/  BAR.SYNC.DEFER_BLOCKING 0x0 ;  /* 0x0000000000007b1d */ /* 0x000fe20000010000 */
[----:B0-----:R-:W-:Y:S01]  /*2c60*/  IMAD R9, R10, c[0x0][0x198], RZ ;  /* 0x000066000a097a24 */ /* 0x001fe200078e02ff */
[----:B------:R-:W-:Y:S01]  /*2c70*/  LOP3.LUT R10, R118, 0xa, R121, 0xfe, !PT ;  /* 0x0000000a760a7812 */ /* 0x000fe200078efe79 */
[----:B------:R-:W-:Y:S01]  /*2c80*/  IMAD R29, R11, c[0x0][0x198], RZ ;  /* 0x000066000b1d7a24 */ /* 0x000fe200078e02ff */
[-C--:B------:R-:W-:Y:S01]  /*2c90*/  LEA R26, P5, R27, R0.reuse, 0x1 ;  /* 0x000000001b1a7211 */ /* 0x080fe200078a08ff */
[----:B------:R-:W-:Y:S01]  /*2ca0*/  IMAD R41, R34, c[0x0][0x198], RZ ;  /* 0x0000660022297a24 */ /* 0x000fe200078e02ff */
[-C--:B------:R-:W-:Y:S01]  /*2cb0*/  LEA R8, P3, R9, R0.reuse, 0x1 ;  /* 0x0000000009087211 */ /* 0x080fe200078608ff */
[----:B------:R-:W-:Y:S01]  /*2cc0*/  IMAD R31, R10, c[0x0][0x198], RZ ;  /* 0x000066000a1f7a24 */ /* 0x000fe200078e02ff */
[----:B-1----:R-:W-:-:S02]  /*2cd0*/  LEA R6, P2, R57, R0, 0x1 ;  /* 0x0000000039067211 */ /* 0x002fc400078408ff */
[-C--:B------:R-:W-:Y:S02]  /*2ce0*/  LEA.HI.X.SX32 R9, R9, R42.reuse, 0x1, P3 ;  /* 0x0000002a09097211 */ /* 0x080fe400018f0eff */
[-C--:B------:R-:W-:Y:S02]  /*2cf0*/  LEA.HI.X.SX32 R7, R57, R42.reuse, 0x1, P2 ;  /* 0x0000002a39077211 */ /* 0x080fe400010f0eff */
[----:B------:R-:W-:Y:S02]  /*2d00*/  ISETP.LT.AND P3, PT, R12, c[0x0][0x17c], !P0 ;  /* 0x00005f000c007a0c */ /* 0x000fe40004761270 */
[----:B------:R-:W-:Y:S02]  /*2d10*/  ISETP.LT.AND P2, PT, R11, c[0x0][0x17c], !P0 ;  /* 0x00005f000b007a0c */ /* 0x000fe40004741270 */
[-C--:B------:R-:W-:Y:S02]  /*2d20*/  LEA.HI.X.SX32 R25, R21, R42.reuse, 0x1, P6 ;  /* 0x0000002a15197211 */ /* 0x080fe400030f0eff */
[----:B------:R-:W-:-:S02]  /*2d30*/  LEA.HI.X.SX32 R27, R27, R42, 0x1, P5 ;  /* 0x0000002a1b1b7211 */ /* 0x000fc400028f0eff */
[----:B------:R-:W-:Y:S01]  /*2d40*/  LOP3.LUT R22, R118, 0xe, R121, 0xfe, !PT ;  /* 0x0000000e76167812 */ /* 0x000fe200078efe79 */
[----:B------:R-:W0:Y:S01]  /*2d50*/  LDS.64 R2, [R32] ;  /* 0x0000000020027984 */ /* 0x000e220000000a00 */
[----:B------:R-:W-:-:S03]  /*2d60*/  LEA R28, P6, R29, R0, 0x1 ;  /* 0x000000001d1c7211 */ /* 0x000fc600078c08ff */
[----:B------:R-:W-:Y:S01]  /*2d70*/  IMAD R39, R22, c[0x0][0x198], RZ ;  /* 0x0000660016277a24 */ /* 0x000fe200078e02ff */
[----:B------:R-:W1:Y:S01]  /*2d80*/  LDS.64 R4, [R33] ;  /* 0x0000000021047984 */ /* 0x000e620000000a00 */
[----:B------:R-:W-:Y:S02]  /*2d90*/  LEA R30, P5, R31, R0, 0x1 ;  /* 0x000000001f1e7211 */ /* 0x000fe400078a08ff */
[-C--:B------:R-:W-:Y:S01]  /*2da0*/  LEA.HI.X.SX32 R29, R29, R42.reuse, 0x1, P6 ;  /* 0x0000002a1d1d7211 */ /* 0x080fe200030f0eff */
[----:B------:R-:W-:Y:S01]  /*2db0*/  LDS.64 R18, [R62] ;  /* 0x000000003e127984 */ /* 0x000fe20000000a00 */
[----:B------:R-:W-:Y:S02]  /*2dc0*/  LEA.HI.X.SX32 R31, R31, R42, 0x1, P5 ;  /* 0x0000002a1f1f7211 */ /* 0x000fe400028f0eff */
[----:B------:R-:W-:Y:S01]  /*2dd0*/  LOP3.LUT R35, R118, 0x12, R121, 0xfe, !PT ;  /* 0x0000001276237812 */ /* 0x000fe200078efe79 */
[----:B------:R-:W-:Y:S01]  /*2de0*/  LDS.64 R16, [R32+0x1000] ;  /* 0x0010000020107984 */ /* 0x000fe20000000a00 */
[----:B------:R-:W-:-:S02]  /*2df0*/  LEA R36, P5, R39, R0, 0x1 ;  /* 0x0000000027247211 */ /* 0x000fc400078a08ff */
[C-C-:B------:R-:W-:Y:S01]  /*2e00*/  LOP3.LUT R58, R118.reuse, 0x1e, R121.reuse, 0xfe, !PT ;  /* 0x0000001e763a7812 */ /* 0x140fe200078efe79 */
[----:B------:R-:W-:Y:S01]  /*2e10*/  LDS.64 R14, [R33+0x1000] ;  /* 0x00100000210e7984 */ /* 0x000fe20000000a00 */
[C-C-:B------:R-:W-:Y:S02]  /*2e20*/  LOP3.LUT R59, R118.reuse, 0x1c, R121.reuse, 0xfe, !PT ;  /* 0x0000001c763b7812 */ /* 0x140fe400078efe79 */
[C-C-:B------:R-:W-:Y:S01]  /*2e30*/  LOP3.LUT R74, R118.reuse, 0x4a, R121.reuse, 0xfe, !PT ;  /* 0x0000004a764a7812 */ /* 0x140fe200078efe79 */
[----:B------:R-:W-:Y:S01]  /*2e40*/  LDS.64 R20, [R33+0x2000] ;  /* 0x0020000021147984 */ /* 0x000fe20000000a00 */
[C-C-:B------:R-:W-:Y:S02]  /*2e50*/  LOP3.LUT R75, R118.reuse, 0x4c, R121.reuse, 0xfe, !PT ;  /* 0x0000004c764b7812 */ /* 0x140fe400078efe79 */
[C-C-:B------:R-:W-:Y:S02]  /*2e60*/  LOP3.LUT R79, R118.reuse, 0x54, R121.reuse, 0xfe, !PT ;  /* 0x00000054764f7812 */ /* 0x140fe400078efe79 */
[----:B------:R-:W-:-:S02]  /*2e70*/  LOP3.LUT R80, R118, 0x56, R121, 0xfe, !PT ;  /* 0x0000005676507812 */ /* 0x000fc400078efe79 */
[C-C-:B------:R-:W-:Y:S02]  /*2e80*/  LOP3.LUT R81, R118.reuse, 0x58, R121.reuse, 0xfe, !PT ;  /* 0x0000005876517812 */ /* 0x140fe400078efe79 */
[C-C-:B------:R-:W-:Y:S02]  /*2e90*/  LOP3.LUT R82, R118.reuse, 0x5a, R121.reuse, 0xfe, !PT ;  /* 0x0000005a76527812 */ /* 0x140fe400078efe79 */
[C-C-:B------:R-:W-:Y:S02]  /*2ea0*/  LOP3.LUT R43, R118.reuse, 0x60, R121.reuse, 0xfe, !PT ;  /* 0x00000060762b7812 */ /* 0x140fe400078efe79 */
[C-C-:B------:R-:W-:Y:S02]  /*2eb0*/  LOP3.LUT R44, R118.reuse, 0x62, R121.reuse, 0xfe, !PT ;  /* 0x00000062762c7812 */ /* 0x140fe400078efe79 */
[C-C-:B------:R-:W-:Y:S02]  /*2ec0*/  LOP3.LUT R45, R118.reuse, 0x64, R121.reuse, 0xfe, !PT ;  /* 0x00000064762d7812 */ /* 0x140fe400078efe79 */
[----:B------:R-:W-:-:S02]  /*2ed0*/  LOP3.LUT R83, R118, 0x5c, R121, 0xfe, !PT ;  /* 0x0000005c76537812 */ /* 0x000fc400078efe79 */
[--C-:B------:R-:W-:Y:S01]  /*2ee0*/  LOP3.LUT R84, R118, 0x5e, R121.reuse, 0xfe, !PT ;  /* 0x0000005e76547812 */ /* 0x100fe200078efe79 */
[----:B0-----:R-:W-:Y:S01]  /*2ef0*/  @P1 STG.E.U16 [R6.64], R2 ;  /* 0x0000000206001986 */ /* 0x001fe2000c101506 */
[----:B------:R-:W-:Y:S02]  /*2f00*/  ISETP.LT.AND P1, PT, R10, c[0x0][0x17c], !P0 ;  /* 0x00005f000a007a0c */ /* 0x000fe40004721270 */
[C-C-:B------:R-:W-:Y:S01]  /*2f10*/  LOP3.LUT R46, R118.reuse, 0x66, R121.reuse, 0xfe, !PT ;  /* 0x00000066762e7812 */ /* 0x140fe200078efe79 */
[----:B------:R-:W0:Y:S01]  /*2f20*/  LDS.64 R6, [R98] ;  /* 0x0000000062067984 */ /* 0x000e220000000a00 */
[C-C-:B------:R-:W-:Y:S02]  /*2f30*/  LOP3.LUT R47, R118.reuse, 0x68, R121.reuse, 0xfe, !PT ;  /* 0x00000068762f7812 */ /* 0x140fe400078efe79 */
[----:B------:R-:W-:Y:S01]  /*2f40*/  LOP3.LUT R48, R118, 0x6a, R121, 0xfe, !PT ;  /* 0x0000006a76307812 */ /* 0x000fe200078efe79 */
[----:B-1----:R1:W-:Y:S01]  /*2f50*/  @P4 STG.E.U16 [R8.64], R4 ;  /* 0x0000000408004986 */ /* 0x0023e2000c101506 */
[----:B------:R-:W-:-:S02]  /*2f60*/  ISETP.LT.AND P4, PT, R13, c[0x0][0x17c], !P0 ;  /* 0x00005f000d007a0c */ /* 0x000fc40004781270 */
[C-C-:B------:R-:W-:Y:S01]  /*2f70*/  LOP3.LUT R49, R118.reuse, 0x6c, R121.reuse, 0xfe, !PT ;  /* 0x0000006c76317812 */ /* 0x140fe200078efe79 */
[----:B------:R-:W2:Y:S01]  /*2f80*/  LDS.64 R8, [R98+0x1000] ;  /* 0x0010000062087984 */ /* 0x000ea20000000a00 */
[C-C-:B------:R-:W-:Y:S02]  /*2f90*/  LOP3.LUT R50, R118.reuse, 0x6e, R121.reuse, 0xfe, !PT ;  /* 0x0000006e76327812 */ /* 0x140fe400078efe79 */
[C-C-:B------:R-:W-:Y:S01]  /*2fa0*/  LOP3.LUT R51, R118.reuse, 0x70, R121.reuse, 0xfe, !PT ;  /* 0x0000007076337812 */ /* 0x140fe200078efe79 */
[----:B------:R-:W3:Y:S01]  /*2fb0*/  LDS.64 R12, [R62+0x1000] ;  /* 0x001000003e0c7984 */ /* 0x000ee20000000a00 */
[C-C-:B------:R-:W-:Y:S02]  /*2fc0*/  LOP3.LUT R52, R118.reuse, 0x72, R121.reuse, 0xfe, !PT ;  /* 0x0000007276347812 */ /* 0x140fe400078efe79 */
[----:B------:R-:W-:Y:S01]  /*2fd0*/  LOP3.LUT R53, R118, 0x74, R121, 0xfe, !PT ;  /* 0x0000007476357812 */ /* 0x000fe200078efe79 */
[----:B------:R-:W4:Y:S01]  /*2fe0*/  LDS.64 R10, [R32+0x2000] ;  /* 0x00200000200a7984 */ /* 0x000f220000000a00 */
[----:B-1----:R-:W-:-:S02]  /*2ff0*/  PRMT R4, R4, 0x7632, R4 ;  /* 0x0000763204047816 */ /* 0x002fc40000000004 */
[C-C-:B------:R-:W-:Y:S02]  /*3000*/  LOP3.LUT R54, R118.reuse, 0x76, R121.reuse, 0xfe, !PT ;  /* 0x0000007676367812 */ /* 0x140fe400078efe79 */
[C-C-:B------:R-:W-:Y:S02]  /*3010*/  LOP3.LUT R55, R118.reuse, 0x78, R121.reuse, 0xfe, !PT ;  /* 0x0000007876377812 */ /* 0x140fe400078efe79 */
[C-C-:B------:R-:W-:Y:S02]  /*3020*/  LOP3.LUT R56, R118.reuse, 0x7a, R121.reuse, 0xfe, !PT ;  /* 0x0000007a76387812 */ /* 0x140fe400078efe79 */
[C-C-:B------:R-:W-:Y:S02]  /*3030*/  LOP3.LUT R85, R118.reuse, 0x7c, R121.reuse, 0xfe, !PT ;  /* 0x0000007c76557812 */ /* 0x140fe400078efe79 */
[----:B------:R-:W-:Y:S01]  /*3040*/  LOP3.LUT R118, R118, 0x7e, R121, 0xfe, !PT ;  /* 0x0000007e76767812 */ /* 0x000fe200078efe79 */
[----:B0-----:R-:W-:Y:S01]  /*3050*/  @P4 STG.E.U16 [R24.64], R6 ;  /* 0x0000000618004986 */ /* 0x001fe2000c101506 */
[----:B------:R-:W-:-:S03]  /*3060*/  ISETP.LT.AND P4, PT, R23, c[0x0][0x17c], !P0 ;  /* 0x00005f0017007a0c */ /* 0x000fc60004781270 */
[----:B------:R0:W-:Y:S01]  /*3070*/  @P3 STG.E.U16 [R26.64], R18 ;  /* 0x000000121a003986 */ /* 0x0001e2000c101506 */
[----:B------:R-:W-:-:S03]  /*3080*/  ISETP.LT.AND P3, PT, R22, c[0x0][0x17c], !P0 ;  /* 0x00005f0016007a0c */ /* 0x000fc60004761270 */
[----:B------:R-:W1:Y:S04]  /*3090*/  LDS.64 R22, [R98+0x2000] ;  /* 0x0020000062167984 */ /* 0x000e680000000a00 */
[----:B------:R-:W5:Y:S04]  /*30a0*/  LDS.64 R24, [R62+0x2000] ;  /* 0x002000003e187984 */ /* 0x000f680000000a00 */
[----:B------:R2:W-:Y:S01]  /*30b0*/  @P2 STG.E.U16 [R28.64], R16 ;  /* 0x000000101c002986 */ /* 0x0005e2000c101506 */
[----:B------:R-:W-:Y:S02]  /*30c0*/  ISETP.LT.AND P2, PT, R34, c[0x0][0x17c], !P0 ;  /* 0x00005f0022007a0c */ /* 0x000fe40004741270 */
[----:B------:R-:W-:Y:S01]  /*30d0*/  LEA R34, P6, R37, R0, 0x1 ;  /* 0x0000000025227211 */ /* 0x000fe200078c08ff */
[----:B------:R3:W-:Y:S01]  /*30e0*/  @P1 STG.E.U16 [R30.64], R14 ;  /* 0x0000000e1e001986 */ /* 0x0007e2000c101506 */
[----:B------:R-:W-:-:S02]  /*30f0*/  ISETP.LT.AND P1, PT, R35, c[0x0][0x17c], !P0 ;  /* 0x00005f0023007a0c */ /* 0x000fc40004721270 */
[----:B0-----:R-:W-:Y:S01]  /*3100*/  PRMT R18, R2, 0x7632, R18 ;  /* 0x0000763202127816 */ /* 0x001fe20000000012 */
[----:B------:R-:W0:Y:S04]  /*3110*/  LDS.64 R26, [R32+0x3000] ;  /* 0x00300000201a7984 */ /* 0x000e280000000a00 */
[----:B------:R-:W0:Y:S01]  /*3120*/  LDS.64 R28, [R33+0x3000] ;  /* 0x00300000211c7984 */ /* 0x000e220000000a00 */
[----:B--2---:R-:W-:Y:S01]  /*3130*/  PRMT R16, R16, 0x7632, R16 ;  /* 0x0000763210107816 */ /* 0x004fe20000000010 */
[----:B---3--:R-:W-:Y:S01]  /*3140*/  IMAD R31, R35, c[0x0][0x198], RZ ;  /* 0x00006600231f7a24 */ /* 0x008fe200078e02ff */
[----:B------:R-:W-:Y:S01]  /*3150*/  LEA.HI.X.SX32 R35, R37, R42, 0x1, P6 ;  /* 0x0000002a25237211 */ /* 0x000fe200030f0eff */
[----:B------:R-:W-:Y:S01]  /*3160*/  LDS.64 R32, [R62+0x3000] ;  /* 0x003000003e207984 */ /* 0x000fe20000000a00 */
[----:B------:R-:W-:-:S02]  /*3170*/  LEA R38, P6, R41, R0, 0x1 ;  /* 0x0000000029267211 */ /* 0x000fc400078c08ff */
[----:B------:R-:W-:Y:S01]  /*3180*/  LEA.HI.X.SX32 R37, R39, R42, 0x1, P5 ;  /* 0x0000002a27257211 */ /* 0x000fe200028f0eff */
[----:B------:R2:W-:Y:S01]  /*3190*/  @P4 STG.E.U16 [R34.64], R8 ;  /* 0x0000000822004986 */ /* 0x0005e2000c101506 */
[----:B------:R-:W-:Y:S02]  /*31a0*/  LEA R40, P5, R31, R0, 0x1 ;  /* 0x000000001f287211 */ /* 0x000fe400078a08ff */
[-C--:B------:R-:W-:Y:S01]  /*31b0*/  LEA.HI.X.SX32 R39, R41, R42.reuse, 0x1, P6 ;  /* 0x0000002a29277211 */ /* 0x080fe200030f0eff */
[----:B------:R3:W-:Y:S01]  /*31c0*/  @P3 STG.E.U16 [R36.64], R12 ;  /* 0x0000000c24003986 */ /* 0x0007e2000c101506 */
[----:B------:R-:W-:Y:S02]  /*31d0*/  LEA.HI.X.SX32 R41, R31, R42, 0x1, P5 ;  /* 0x0000002a1f297211 */ /* 0x000fe400028f0eff */
[----:B------:R-:W-:Y:S01]  /*31e0*/  ISETP.LT.AND P5, PT, R88, c[0x0][0x17c], !P0 ;  /* 0x00005f0058007a0c */ /* 0x000fe200047a1270 */
[----:B------:R-:W0:Y:S01]  /*31f0*/  LDS.64 R30, [R98+0x3000] ;  /* 0x00300000621e7984 */ /* 0x000e220000000a00 */
[C---:B------:R-:W-:Y:S01]  /*3200*/  ISETP.LT.AND P3, PT, R61.reuse, c[0x0][0x17c], !P0 ;  /* 0x00005f003d007a0c */ /* 0x040fe20004761270 */
[----:B------:R-:W-:Y:S01]  /*3210*/  IMAD R61, R61, c[0x0][0x198], RZ ;  /* 0x000066003d3d7a24 */ /* 0x000fe200078e02ff */
[----:B------:R-:W-:Y:S01]  /*3220*/  ISETP.LT.AND P4, PT, R86, c[0x0][0x17c], !P0 ;  /* 0x00005f0056007a0c */ /* 0x000fe20004781270 */
[----:B----4-:R4:W-:Y:S01]  /*3230*/  @P2 STG.E.U16 [R38.64], R10 ;  /* 0x0000000a26002986 */ /* 0x0109e2000c101506 */
[----:B--2---:R-:W-:-:S02]  /*3240*/  LEA R34, P2, R99, R0, 0x1 ;  /* 0x0000000063227211 */ /* 0x004fc400078408ff */
[----:B------:R-:W-:Y:S01]  /*3250*/  PRMT R14, R14, 0x7632, R14 ;  /* 0x000076320e0e7816 */ /* 0x000fe2000000000e */
[----:B------:R2:W-:Y:S01]  /*3260*/  @P1 STG.E.U16 [R40.64], R20 ;  /* 0x0000001428001986 */ /* 0x0005e2000c101506 */
[----:B------:R-:W-:Y:S01]  /*3270*/  LEA.HI.X.SX32 R35, R99, R42, 0x1, P2 ;  /* 0x0000002a63237211 */ /* 0x000fe200010f0eff */
[C---:B------:R-:W-:Y:S01]  /*3280*/  IMAD R99, R60.reuse, c[0x0][0x198], RZ ;  /* 0x000066003c637a24 */ /* 0x040fe200078e02ff */
[C---:B---3--:R-:W-:Y:S02]  /*3290*/  LEA R36, P1, R101.reuse, R0, 0x1 ;  /* 0x0000000065247211 */ /* 0x048fe400078208ff */
[----:B------:R-:W-:Y:S01]  /*32a0*/  ISETP.LT.AND P2, PT, R60, c[0x0][0x17c], !P0 ;  /* 0x00005f003c007a0c */ /* 0x000fe20004741270 */
[----:B-1----:R1:W-:Y:S01]  /*32b0*/  @P5 STG.E.U16 [R34.64], R22 ;  /* 0x0000001622005986 */ /* 0x0023e2000c101506 */
[----:B------:R-:W-:Y:S02]  /*32c0*/  LEA.HI.X.SX32 R37, R101, R42, 0x1, P1 ;  /* 0x0000002a65257211 */ /* 0x000fe400008f0eff */
[----:B----4-:R-:W-:-:S02]  /*32d0*/  LEA R38, P6, R61, R0, 0x1 ;  /* 0x000000003d267211 */ /* 0x010fc400078c08ff */
[----:B------:R-:W-:Y:S01]  /*32e0*/  ISETP.LT.AND P1, PT, R97, c[0x0][0x17c], !P0 ;  /* 0x00005f0061007a0c */ /* 0x000fe20004721270 */
[----:B-----5:R3:W-:Y:S01]  /*32f0*/  @P4 STG.E.U16 [R36.64], R24 ;  /* 0x0000001824004986 */ /* 0x0207e2000c101506 */
[----:B------:R-:W-:Y:S01]  /*3300*/  LEA.HI.X.SX32 R39, R61, R42, 0x1, P6 ;  /* 0x0000002a3d277211 */ /* 0x000fe200030f0eff */
[----:B------:R-:W-:Y:S01]  /*3310*/  IMAD R61, R58, c[0x0][0x198], RZ ;  /* 0x000066003a3d7a24 */ /* 0x000fe200078e02ff */
[-C--:B--2---:R-:W-:Y:S02]  /*3320*/  LEA R40, P5, R99, R0.reuse, 0x1 ;  /* 0x0000000063287211 */ /* 0x084fe400078a08ff */
[----:B------:R-:W-:Y:S01]  /*3330*/  ISETP.LT.AND P4, PT, R59, c[0x0][0x17c], !P0 ;  /* 0x00005f003b007a0c */ /* 0x000fe20004781270 */
[----:B-1----:R-:W-:Y:S01]  /*3340*/  IMAD.MOV.U32 R34, RZ, RZ, c[0x0][0x198] ;  /* 0x00006600ff227624 */ /* 0x002fe200078e00ff */
[----:B------:R-:W-:Y:S01]  /*3350*/  LEA R60, P6, R61, R0, 0x1 ;  /* 0x000000003d3c7211 */ /* 0x000fe200078c08ff */
[----:B------:R-:W-:Y:S01]  /*3360*/  IMAD R59, R59, c[0x0][0x198], RZ ;  /* 0x000066003b3b7a24 */ /* 0x000fe200078e02ff */
[-C--:B------:R-:W-:Y:S01]  /*3370*/  LEA.HI.X.SX32 R41, R99, R42.reuse, 0x1, P5 ;  /* 0x0000002a63297211 */ /* 0x080fe200028f0eff */
[----:B------:R-:W-:Y:S01]  /*3380*/  IMAD R57, R34, 0x20, R57 ;  /* 0x0000002022397824 */ /* 0x000fe200078e0239 */
[----:B------:R-:W-:Y:S01]  /*3390*/  LEA.HI.X.SX32 R61, R61, R42, 0x1, P6 ;  /* 0x0000002a3d3d7211 */ /* 0x000fe200030f0eff */
[----:B0-----:R0:W-:Y:S01]  /*33a0*/  @P3 STG.E.U16 [R38.64], R26 ;  /* 0x0000001a26003986 */ /* 0x0011e2000c101506 */
[----:B------:R-:W-:Y:S01]  /*33b0*/  ISETP.LT.AND P3, PT, R58, c[0x0][0x17c], !P0 ;  /* 0x00005f003a007a0c */ /* 0x000fe20004761270 */
[----:B------:R-:W-:Y:S01]  /*33c0*/  IMAD R35, R34, 0x2, R57 ;  /* 0x0000000222237824 */ /* 0x000fe200078e0239 */
[-C--:B---3--:R-:W-:Y:S01]  /*33d0*/  LEA R36, P6, R57, R0.reuse, 0x1 ;  /* 0x0000000039247211 */ /* 0x088fe200078c08ff */
[----:B------:R1:W-:Y:S01]  /*33e0*/  @P2 STG.E.U16 [R40.64], R28 ;  /* 0x0000001c28002986 */ /* 0x0003e2000c101506 */
[----:B------:R-:W-:-:S02]  /*33f0*/  LEA R58, P5, R59, R0, 0x1 ;  /* 0x000000003b3a7211 */ /* 0x000fc400078a08ff */
[-C--:B------:R-:W-:Y:S02]  /*3400*/  LEA.HI.X.SX32 R37, R57, R42.reuse, 0x1, P6 ;  /* 0x0000002a39257211 */ /* 0x080fe400030f0eff */
[----:B------:R-:W-:Y:S02]  /*3410*/  LEA.HI.X.SX32 R59, R59, R42, 0x1, P5 ;  /* 0x0000002a3b3b7211 */ /* 0x000fe400028f0eff */
[----:B------:R-:W-:Y:S02]  /*3420*/  ISETP.LT.AND P2, PT, R94, c[0x0][0x17c], !P0 ;  /* 0x00005f005e007a0c */ /* 0x000fe40004741270 */
[----:B0-----:R-:W-:Y:S01]  /*3430*/  LEA R38, P6, R35, R0, 0x1 ;  /* 0x0000000023267211 */ /* 0x001fe200078c08ff */
[----:B------:R0:W-:Y:S01]  /*3440*/  @P4 STG.E.U16 [R58.64], R30 ;  /* 0x0000001e3a004986 */ /* 0x0001e2000c101506 */
[----:B------:R-:W-:Y:S01]  /*3450*/  ISETP.LT.AND P5, PT, R95, c[0x0][0x17c], !P0 ;  /* 0x00005f005f007a0c */ /* 0x000fe200047a1270 */
[----:B-1----:R-:W-:Y:S01]  /*3460*/  IMAD R41, R34, 0x2, R35 ;  /* 0x0000000222297824 */ /* 0x002fe200078e0223 */
[----:B------:R-:W-:Y:S01]  /*3470*/  LEA.HI.X.SX32 R39, R35, R42, 0x1, P6 ;  /* 0x0000002a23277211 */ /* 0x000fe200030f0eff */
[----:B------:R-:W-:Y:S01]  /*3480*/  @P3 STG.E.U16 [R60.64], R32 ;  /* 0x000000203c003986 */ /* 0x000fe2000c101506 */
[----:B------:R-:W-:Y:S01]  /*3490*/  PRMT R20, R6, 0x7632, R20 ;  /* 0x0000763206147816 */ /* 0x000fe20000000014 */
[----:B------:R-:W-:Y:S01]  /*34a0*/  IMAD R35, R34, 0x2, R41 ;  /* 0x0000000222237824 */ /* 0x000fe200078e0229 */
[C---:B------:R-:W-:Y:S01]  /*34b0*/  LEA R40, P6, R41.reuse, R0, 0x1 ;  /* 0x0000000029287211 */ /* 0x040fe200078c08ff */
[----:B------:R1:W-:Y:S01]  /*34c0*/  @P1 STG.E.U16 [R36.64], R18 ;  /* 0x0000001224001986 */ /* 0x0003e2000c101506 */
[----:B------:R-:W-:Y:S01]  /*34d0*/  ISETP.LT.AND P4, PT, R96, c[0x0][0x17c], !P0 ;  /* 0x00005f0060007a0c */ /* 0x000fe20004781270 */
[----:B------:R-:W-:Y:S01]  /*34e0*/  IMAD R57, R34, 0x2, R35 ;  /* 0x0000000222397824 */ /* 0x000fe200078e0223 */
[----:B------:R-:W-:Y:S01]  /*34f0*/  LEA.HI.X.SX32 R41, R41, R42, 0x1, P6 ;  /* 0x0000002a29297211 */ /* 0x000fe200030f0eff */
[----:B------:R2:W-:Y:S01]  /*3500*/  @P2 STG.E.U16 [R38.64], R4 ;  /* 0x0000000426002986 */ /* 0x0005e2000c101506 */
[----:B0-----:R-:W-:-:S02]  /*3510*/  LEA R58, P6, R35, R0, 0x1 ;  /* 0x00000000233a7211 */ /* 0x001fc400078c08ff */
[----:B------:R-:W-:Y:S01]  /*3520*/  ISETP.LT.AND P3, PT, R93, c[0x0][0x17c], !P0 ;  /* 0x00005f005d007a0c */ /* 0x000fe20004761270 */
[----:B------:R0:W-:Y:S01]  /*3530*/  @P5 STG.E.U16 [R40.64], R20 ;  /* 0x0000001428005986 */ /* 0x0001e2000c101506 */
[----:B------:R-:W-:Y:S01]  /*3540*/  LEA.HI.X.SX32 R59, R35, R42, 0x1, P6 ;  /* 0x0000002a233b7211 */ /* 0x000fe200030f0eff */
[----:B------:R-:W-:Y:S01]  /*3550*/  IMAD R35, R34, 0x2, R57 ;  /* 0x0000000222237824 */ /* 0x000fe200078e0239 */
[----:B------:R-:W-:Y:S02]  /*3560*/  ISETP.LT.AND P1, PT, R92, c[0x0][0x17c], !P0 ;  /* 0x00005f005c007a0c */ /* 0x000fe40004721270 */
[C---:B-1----:R-:W-:Y:S02]  /*3570*/  LEA R36, P6, R57.reuse, R0, 0x1 ;  /* 0x0000000039247211 */ /* 0x042fe400078c08ff */
[----:B------:R-:W-:Y:S02]  /*3580*/  PRMT R18, R18, 0x7632, R18 ;  /* 0x0000763212127816 */ /* 0x000fe40000000012 */
[----:B------:R-:W-:-:S02]  /*3590*/  LEA.HI.X.SX32 R37, R57, R42, 0x1, P6 ;  /* 0x0000002a39257211 */ /* 0x000fc400030f0eff */
[----:B--2---:R-:W-:Y:S01]  /*35a0*/  LEA R38, P6, R35, R0, 0x1 ;  /* 0x0000000023267211 */ /* 0x004fe200078c08ff */
[C---:B0-----:R-:W-:Y:S01]  /*35b0*/  IMAD R41, R34.reuse, 0x2, R35 ;  /* 0x0000000222297824 */ /* 0x041fe200078e0223 */
[----:B------:R0:W-:Y:S01]  /*35c0*/  @P4 STG.E.U16 [R58.64], R18 ;  /* 0x000000123a004986 */ /* 0x0001e2000c101506 */
[----:B------:R-:W-:Y:S02]  /*35d0*/  ISETP.LT.AND P2, PT, R91, c[0x0][0x17c], !P0 ;  /* 0x00005f005b007a0c */ /* 0x000fe40004741270 */
[----:B------:R-:W-:Y:S01]  /*35e0*/  LEA.HI.X.SX32 R39, R35, R42, 0x1, P6 ;  /* 0x0000002a23277211 */ /* 0x000fe200030f0eff */
[----:B------:R-:W-:Y:S01]  /*35f0*/  IMAD R35, R34, 0x2, R41 ;  /* 0x0000000222237824 */ /* 0x000fe200078e0229 */
[C---:B------:R-:W-:Y:S01]  /*3600*/  LEA R40, P6, R41.reuse, R0, 0x1 ;  /* 0x0000000029287211 */ /* 0x040fe200078c08ff */
[----:B------:R1:W-:Y:S01]  /*3610*/  @P3 STG.E.U16 [R36.64], R16 ;  /* 0x0000001024003986 */ /* 0x0003e2000c101506 */
[----:B------:R-:W-:Y:S02]  /*3620*/  ISETP.LT.AND P5, PT, R90, c[0x0][0x17c], !P0 ;  /* 0x00005f005a007a0c */ /* 0x000fe400047a1270 */
[----:B------:R-:W-:Y:S01]  /*3630*/  LEA.HI.X.SX32 R41, R41, R42, 0x1, P6 ;  /* 0x0000002a29297211 */ /* 0x000fe200030f0eff */
[----:B------:R2:W-:Y:S01]  /*3640*/  @P1 STG.E.U16 [R38.64], R14 ;  /* 0x0000000e26001986 */ /* 0x0005e2000c101506 */
[----:B------:R-:W-:-:S02]  /*3650*/  ISETP.LT.AND P4, PT, R89, c[0x0][0x17c], !P0 ;  /* 0x00005f0059007a0c */ /* 0x000fc40004781270 */
[C---:B0-----:R-:W-:Y:S02]  /*3660*/  LEA R58, P6, R35.reuse, R0, 0x1 ;  /* 0x00000000233a7211 */ /* 0x041fe400078c08ff */
[----:B------:R-:W-:Y:S02]  /*3670*/  PRMT R20, R8, 0x7632, R20 ;  /* 0x0000763208147816 */ /* 0x000fe40000000014 */
[----:B------:R-:W-:Y:S01]  /*3680*/  LEA.HI.X.SX32 R59, R35, R42, 0x1, P6 ;  /* 0x0000002a233b7211 */ /* 0x000fe200030f0eff */
[----:B-1----:R-:W-:Y:S01]  /*3690*/  IMAD R37, R34, 0x2, R35 ;  /* 0x0000000222257824 */ /* 0x002fe200078e0223 */
[----:B------:R-:W-:Y:S01]  /*36a0*/  PRMT R12, R12, 0x7632, R12 ;  /* 0x000076320c0c7816 */ /* 0x000fe2000000000c */
[----:B------:R0:W-:Y:S01]  /*36b0*/  @P2 STG.E.U16 [R40.64], R20 ;  /* 0x0000001428002986 */ /* 0x0001e2000c101506 */
[----:B------:R-:W-:Y:S01]  /*36c0*/  PRMT R18, R10, 0x7632, R18 ;  /* 0x000076320a127816 */ /* 0x000fe20000000012 */
[C---:B------:R-:W-:Y:S01]  /*36d0*/  IMAD R35, R34.reuse, 0x2, R37 ;  /* 0x0000000222237824 */ /* 0x040fe200078e0225 */
[----:B------:R-:W-:Y:S01]  /*36e0*/  LEA R36, P6, R37, R0, 0x1 ;  /* 0x0000000025247211 */ /* 0x000fe200078c08ff */
[----:B------:R1:W-:Y:S01]  /*36f0*/  @P5 STG.E.U16 [R58.64], R12 ;  /* 0x0000000c3a005986 */ /* 0x0003e2000c101506 */
[----:B------:R-:W-:Y:S01]  /*3700*/  ISETP.LT.AND P3, PT, R87, c[0x0][0x17c], !P0 ;  /* 0x00005f0057007a0c */ /* 0x000fe20004761270 */
[----:B------:R-:W-:Y:S01]  /*3710*/  IMAD R57, R34, 0x2, R35 ;  /* 0x0000000222397824 */ /* 0x000fe200078e0223 */
[----:B------:R-:W-:-:S02]  /*3720*/  LEA.HI.X.SX32 R37, R37, R42, 0x1, P6 ;  /* 0x0000002a25257211 */ /* 0x000fc400030f0eff */
[----:B--2---:R-:W-:Y:S02]  /*3730*/  LEA R38, P6, R35, R0, 0x1 ;  /* 0x0000000023267211 */ /* 0x004fe400078c08ff */
[----:B------:R-:W-:Y:S01]  /*3740*/  ISETP.LT.AND P1, PT, R63, c[0x0][0x17c], !P0 ;  /* 0x00005f003f007a0c */ /* 0x000fe20004721270 */
[----:B------:R2:W-:Y:S01]  /*3750*/  @P4 STG.E.U16 [R36.64], R18 ;  /* 0x0000001224004986 */ /* 0x0005e2000c101506 */
[----:B------:R-:W-:Y:S01]  /*3760*/  LEA.HI.X.SX32 R39, R35, R42, 0x1, P6 ;  /* 0x0000002a23277211 */ /* 0x000fe200030f0eff */
[----:B------:R-:W-:Y:S01]  /*3770*/  IMAD R35, R34, 0x2, R57 ;  /* 0x0000000222237824 */ /* 0x000fe200078e0239 */
[C---:B0-----:R-:W-:Y:S02]  /*3780*/  LEA R40, P6, R57.reuse, R0, 0x1 ;  /* 0x0000000039287211 */ /* 0x041fe400078c08ff */
[----:B------:R-:W-:Y:S02]  /*3790*/  PRMT R20, R20, 0x7632, R20 ;  /* 0x0000763214147816 */ /* 0x000fe40000000014 */
[----:B------:R-:W-:-:S02]  /*37a0*/  LEA.HI.X.SX32 R41, R57, R42, 0x1, P6 ;  /* 0x0000002a39297211 */ /* 0x000fc400030f0eff */
[C---:B-1----:R-:W-:Y:S01]  /*37b0*/  LEA R58, P6, R35.reuse, R0, 0x1 ;  /* 0x00000000233a7211 */ /* 0x042fe200078c08ff */
[----:B------:R0:W-:Y:S01]  /*37c0*/  @P3 STG.E.U16 [R38.64], R20 ;  /* 0x0000001426003986 */ /* 0x0001e2000c101506 */
[----:B------:R-:W-:Y:S01]  /*37d0*/  PRMT R22, R22, 0x7632, R22 ;  /* 0x0000763216167816 */ /* 0x000fe20000000016 */
[----:B--2---:R-:W-:Y:S01]  /*37e0*/  IMAD R37, R34, 0x2, R35 ;  /* 0x0000000222257824 */ /* 0x004fe200078e0223 */
[----:B------:R-:W-:Y:S02]  /*37f0*/  LEA.HI.X.SX32 R59, R35, R42, 0x1, P6 ;  /* 0x0000002a233b7211 */ /* 0x000fe400030f0eff */
[----:B------:R-:W-:Y:S01]  /*3800*/  ISETP.LT.AND P2, PT, R64, c[0x0][0x17c], !P0 ;  /* 0x00005f0040007a0c */ /* 0x000fe20004741270 */
[----:B------:R-:W-:Y:S01]  /*3810*/  IMAD R35, R34, 0x2, R37 ;  /* 0x0000000222237824 */ /* 0x000fe200078e0225 */
[----:B------:R-:W-:Y:S01]  /*3820*/  LEA R36, P6, R37, R0, 0x1 ;  /* 0x0000000025247211 */ /* 0x000fe200078c08ff */
[----:B------:R1:W-:Y:S01]  /*3830*/  @P1 STG.E.U16 [R40.64], R22 ;  /* 0x0000001628001986 */ /* 0x0003e2000c101506 */
[----:B------:R-:W-:-:S02]  /*3840*/  ISETP.LT.AND P5, PT, R65, c[0x0][0x17c], !P0 ;  /* 0x00005f0041007a0c */ /* 0x000fc400047a1270 */
[----:B------:R-:W-:Y:S02]  /*3850*/  LEA.HI.X.SX32 R37, R37, R42, 0x1, P6 ;  /* 0x0000002a25257211 */ /* 0x000fe400030f0eff */
[C---:B0-----:R-:W-:Y:S02]  /*3860*/  LEA R38, P6, R35.reuse, R0, 0x1 ;  /* 0x0000000023267211 */ /* 0x041fe400078c08ff */
[----:B------:R-:W-:Y:S02]  /*3870*/  PRMT R24, R24, 0x7632, R24 ;  /* 0x0000763218187816 */ /* 0x000fe40000000018 */
[----:B------:R-:W-:Y:S02]  /*3880*/  LEA.HI.X.SX32 R39, R35, R42, 0x1, P6 ;  /* 0x0000002a23277211 */ /* 0x000fe400030f0eff */
[----:B------:R-:W-:Y:S01]  /*3890*/  ISETP.LT.AND P4, PT, R66, c[0x0][0x17c], !P0 ;  /* 0x00005f0042007a0c */ /* 0x000fe20004781270 */
[----:B-1----:R-:W-:Y:S01]  /*38a0*/  IMAD R41, R34, 0x2, R35 ;  /* 0x0000000222297824 */ /* 0x002fe200078e0223 */
[----:B------:R0:W-:Y:S01]  /*38b0*/  @P2 STG.E.U16 [R58.64], R24 ;  /* 0x000000183a002986 */ /* 0x0001e2000c101506 */
[----:B------:R-:W-:-:S02]  /*38c0*/  PRMT R18, R26, 0x7632, R18 ;  /* 0x000076321a127816 */ /* 0x000fc40000000012 */
[C---:B------:R-:W-:Y:S01]  /*38d0*/  IMAD R35, R34.reuse, 0x2, R41 ;  /* 0x0000000222237824 */ /* 0x040fe200078e0229 */
[----:B------:R-:W-:Y:S02]  /*38e0*/  LEA R40, P6, R41, R0, 0x1 ;  /* 0x0000000029287211 */ /* 0x000fe400078c08ff */
[----:B------:R-:W-:Y:S01]  /*38f0*/  ISETP.LT.AND P3, PT, R67, c[0x0][0x17c], !P0 ;  /* 0x00005f0043007a0c */ /* 0x000fe20004761270 */
[----:B------:R-:W-:Y:S01]  /*3900*/  IMAD R57, R34, 0x2, R35 ;  /* 0x0000000222397824 */ /* 0x000fe200078e0223 */
[----:B------:R-:W-:Y:S01]  /*3910*/  LEA.HI.X.SX32 R41, R41, R42, 0x1, P6 ;  /* 0x0000002a29297211 */ /* 0x000fe200030f0eff */
[----:B------:R1:W-:Y:S01]  /*3920*/  @P5 STG.E.U16 [R36.64], R18 ;  /* 0x0000001224005986 */ /* 0x0003e2000c101506 */
[----:B------:R-:W-:Y:S02]  /*3930*/  PRMT R28, R28, 0x7632, R28 ;  /* 0x000076321c1c7816 */ /* 0x000fe4000000001c */
[C---:B0-----:R-:W-:Y:S02]  /*3940*/  LEA R58, P6, R35.reuse, R0, 0x1 ;  /* 0x00000000233a7211 */ /* 0x041fe400078c08ff */
[----:B------:R-:W-:Y:S01]  /*3950*/  ISETP.LT.AND P1, PT, R68, c[0x0][0x17c], !P0 ;  /* 0x00005f0044007a0c */ /* 0x000fe20004721270 */
[----:B------:R0:W-:Y:S01]  /*3960*/  @P4 STG.E.U16 [R38.64], R28 ;  /* 0x0000001c26004986 */ /* 0x0001e2000c101506 */
[----:B------:R-:W-:Y:S01]  /*3970*/  LEA.HI.X.SX32 R59, R35, R42, 0x1, P6 ;  /* 0x0000002a233b7211 */ /* 0x000fe200030f0eff */
[----:B------:R-:W-:Y:S01]  /*3980*/  IMAD R35, R34, 0x2, R57 ;  /* 0x0000000222237824 */ /* 0x000fe200078e0239 */
[----:B------:R-:W-:-:S02]  /*3990*/  PRMT R20, R30, 0x7632, R20 ;  /* 0x000076321e147816 */ /* 0x000fc40000000014 */
[----:B------:R-:W-:Y:S02]  /*39a0*/  ISETP.LT.AND P2, PT, R69, c[0x0][0x17c], !P0 ;  /* 0x00005f0045007a0c */ /* 0x000fe40004741270 */
[C---:B-1----:R-:W-:Y:S01]  /*39b0*/  LEA R36, P6, R57.reuse, R0, 0x1 ;  /* 0x0000000039247211 */ /* 0x042fe200078c08ff */
[----:B------:R1:W-:Y:S01]  /*39c0*/  @P3 STG.E.U16 [R40.64], R20 ;  /* 0x0000001428003986 */ /* 0x0003e2000c101506 */
[----:B------:R-:W-:Y:S02]  /*39d0*/  PRMT R32, R32, 0x7632, R32 ;  /* 0x0000763220207816 */ /* 0x000fe40000000020 */
[----:B------:R-:W-:Y:S01]  /*39e0*/  LEA.HI.X.SX32 R37, R57, R42, 0x1, P6 ;  /* 0x0000002a39257211 */ /* 0x000fe200030f0eff */
[----:B------:R-:W-:Y:S01]  /*39f0*/  IMAD R57, R34, 0x2, R35 ;  /* 0x0000000222397824 */ /* 0x000fe200078e0223 */
[----:B0-----:R-:W-:Y:S01]  /*3a00*/  LEA R38, P6, R35, R0, 0x1 ;  /* 0x0000000023267211 */ /* 0x001fe200078c08ff */
[----:B------:R0:W-:Y:S01]  /*3a10*/  @P1 STG.E.U16 [R58.64], R32 ;  /* 0x000000203a001986 */ /* 0x0001e2000c101506 */
[----:B------:R-:W-:-:S02]  /*3a20*/  ISETP.LT.AND P5, PT, R70, c[0x0][0x17c], !P0 ;  /* 0x00005f0046007a0c */ /* 0x000fc400047a1270 */
[----:B------:R-:W-:Y:S01]  /*3a30*/  LEA.HI.X.SX32 R39, R35, R42, 0x1, P6 ;  /* 0x0000002a23277211 */ /* 0x000fe200030f0eff */
[----:B------:R-:W-:Y:S01]  /*3a40*/  IMAD R35, R34, 0x2, R57 ;  /* 0x0000000222237824 */ /* 0x000fe200078e0239 */
[----:B------:R-:W-:Y:S01]  /*3a50*/  ISETP.LT.AND P4, PT, R71, c[0x0][0x17c], !P0 ;  /* 0x00005f0047007a0c */ /* 0x000fe20004781270 */
[----:B------:R2:W-:Y:S01]  /*3a60*/  @P2 STG.E.U16 [R36.64], R3 ;  /* 0x0000000324002986 */ /* 0x0005e2000c101506 */
[C---:B-1----:R-:W-:Y:S02]  /*3a70*/  LEA R40, P6, R57.reuse, R0, 0x1 ;  /* 0x0000000039287211 */ /* 0x042fe400078c08ff */
[----:B------:R-:W-:Y:S02]  /*3a80*/  ISETP.LT.AND P3, PT, R72, c[0x0][0x17c], !P0 ;  /* 0x00005f0048007a0c */ /* 0x000fe40004761270 */
[----:B------:R-:W-:Y:S01]  /*3a90*/  LEA.HI.X.SX32 R41, R57, R42, 0x1, P6 ;  /* 0x0000002a39297211 */ /* 0x000fe200030f0eff */
[----:B------:R-:W-:Y:S01]  /*3aa0*/  IMAD R57, R34, 0x2, R35 ;  /* 0x0000000222397824 */ /* 0x000fe200078e0223 */
[----:B0-----:R-:W-:Y:S01]  /*3ab0*/  LEA R58, P6, R35, R0, 0x1 ;  /* 0x00000000233a7211 */ /* 0x001fe200078c08ff */
[----:B------:R0:W-:Y:S01]  /*3ac0*/  @P5 STG.E.U16 [R38.64], R5 ;  /* 0x0000000526005986 */ /* 0x0001e2000c101506 */
[----:B------:R-:W-:-:S02]  /*3ad0*/  ISETP.LT.AND P1, PT, R73, c[0x0][0x17c], !P0 ;  /* 0x00005f0049007a0c */ /* 0x000fc40004721270 */
[----:B------:R-:W-:Y:S01]  /*3ae0*/  LEA.HI.X.SX32 R59, R35, R42, 0x1, P6 ;  /* 0x0000002a233b7211 */ /* 0x000fe200030f0eff */
[----:B------:R-:W-:Y:S01]  /*3af0*/  IMAD R35, R34, 0x2, R57 ;  /* 0x0000000222237824 */ /* 0x000fe200078e0239 */
[C---:B--2---:R-:W-:Y:S01]  /*3b00*/  LEA R36, P6, R57.reuse, R0, 0x1 ;  /* 0x0000000039247211 */ /* 0x044fe200078c08ff */
[----:B------:R1:W-:Y:S01]  /*3b10*/  @P4 STG.E.U16 [R40.64], R7 ;  /* 0x0000000728004986 */ /* 0x0003e2000c101506 */
[----:B------:R-:W-:Y:S02]  /*3b20*/  ISETP.LT.AND P2, PT, R74, c[0x0][0x17c], !P0 ;  /* 0x00005f004a007a0c */ /* 0x000fe40004741270 */
[----:B------:R-:W-:Y:S01]  /*3b30*/  LEA.HI.X.SX32 R37, R57, R42, 0x1, P6 ;  /* 0x0000002a39257211 */ /* 0x000fe200030f0eff */
[C---:B------:R-:W-:Y:S01]  /*3b40*/  IMAD R57, R34.reuse, 0x2, R35 ;  /* 0x0000000222397824 */ /* 0x040fe200078e0223 */
[----:B------:R2:W-:Y:S01]  /*3b50*/  @P3 STG.E.U16 [R58.64], R19 ;  /* 0x000000133a003986 */ /* 0x0005e2000c101506 */
[----:B0-----:R-:W-:Y:S02]  /*3b60*/  LEA R38, P6, R35, R0, 0x1 ;  /* 0x0000000023267211 */ /* 0x001fe400078c08ff */
[----:B------:R-:W-:Y:S01]  /*3b70*/  ISETP.LT.AND P5, PT, R75, c[0x0][0x17c], !P0 ;  /* 0x00005f004b007a0c */ /* 0x000fe200047a1270 */
[----:B------:R0:W-:Y:S01]  /*3b80*/  @P1 STG.E.U16 [R36.64], R17 ;  /* 0x0000001124001986 */ /* 0x0001e2000c101506 */
[----:B------:R-:W-:Y:S01]  /*3b90*/  LEA.HI.X.SX32 R39, R35, R42, 0x1, P6 ;  /* 0x0000002a23277211 */ /* 0x000fe200030f0eff */
[----:B------:R-:W-:Y:S01]  /*3ba0*/  IMAD R35, R34, 0x2, R57 ;  /* 0x0000000222237824 */ /* 0x000fe200078e0239 */
[----:B-1----:R-:W-:-:S02]  /*3bb0*/  LEA R40, P6, R57, R0, 0x1 ;  /* 0x0000000039287211 */ /* 0x002fc400078c08ff */
[----:B------:R-:W-:Y:S01]  /*3bc0*/  ISETP.LT.AND P4, PT, R76, c[0x0][0x17c], !P0 ;  /* 0x00005f004c007a0c */ /* 0x000fe20004781270 */
[----:B------:R1:W-:Y:S01]  /*3bd0*/  @P2 STG.E.U16 [R38.64], R15 ;  /* 0x0000000f26002986 */ /* 0x0003e2000c101506 */
[----:B------:R-:W-:Y:S01]  /*3be0*/  LEA.HI.X.SX32 R41, R57, R42, 0x1, P6 ;  /* 0x0000002a39297211 */ /* 0x000fe200030f0eff */
[C---:B------:R-:W-:Y:S01]  /*3bf0*/  IMAD R57, R34.reuse, 0x2, R35 ;  /* 0x0000000222397824 */ /* 0x040fe200078e0223 */
[----:B--2---:R-:W-:Y:S02]  /*3c00*/  LEA R58, P6, R35, R0, 0x1 ;  /* 0x00000000233a7211 */ /* 0x004fe400078c08ff */
[----:B------:R-:W-:Y:S01]  /*3c10*/  ISETP.LT.AND P3, PT, R77, c[0x0][0x17c], !P0 ;  /* 0x00005f004d007a0c */ /* 0x000fe20004761270 */
[----:B------:R2:W-:Y:S01]  /*3c20*/  @P5 STG.E.U16 [R40.64], R9 ;  /* 0x0000000928005986 */ /* 0x0005e2000c101506 */
[----:B------:R-:W-:Y:S01]  /*3c30*/  LEA.HI.X.SX32 R59, R35, R42, 0x1, P6 ;  /* 0x0000002a233b7211 */ /* 0x000fe200030f0eff */
[----:B------:R-:W-:Y:S01]  /*3c40*/  IMAD R35, R34, 0x2, R57 ;  /* 0x0000000222237824 */ /* 0x000fe200078e0239 */
[----:B0-----:R-:W-:-:S02]  /*3c50*/  LEA R36, P6, R57, R0, 0x1 ;  /* 0x0000000039247211 */ /* 0x001fc400078c08ff */
[----:B------:R-:W-:Y:S01]  /*3c60*/  ISETP.LT.AND P1, PT, R78, c[0x0][0x17c], !P0 ;  /* 0x00005f004e007a0c */ /* 0x000fe20004721270 */
[----:B------:R0:W-:Y:S01]  /*3c70*/  @P4 STG.E.U16 [R58.64], R13 ;  /* 0x0000000d3a004986 */ /* 0x0001e2000c101506 */
[----:B------:R-:W-:Y:S01]  /*3c80*/  LEA.HI.X.SX32 R37, R57, R42, 0x1, P6 ;  /* 0x0000002a39257211 */ /* 0x000fe200030f0eff */
[C---:B------:R-:W-:Y:S01]  /*3c90*/  IMAD R57, R34.reuse, 0x2, R35 ;  /* 0x0000000222397824 */ /* 0x040fe200078e0223 */
[----:B-1----:R-:W-:Y:S02]  /*3ca0*/  LEA R38, P6, R35, R0, 0x1 ;  /* 0x0000000023267211 */ /* 0x002fe400078c08ff */
[----:B------:R-:W-:Y:S01]  /*3cb0*/  ISETP.LT.AND P2, PT, R79, c[0x0][0x17c], !P0 ;  /* 0x00005f004f007a0c */ /* 0x000fe20004741270 */
[----:B------:R1:W-:Y:S01]  /*3cc0*/  @P3 STG.E.U16 [R36.64], R11 ;  /* 0x0000000b24003986 */ /* 0x0003e2000c101506 */
[----:B------:R-:W-:Y:S01]  /*3cd0*/  LEA.HI.X.SX32 R39, R35, R42, 0x1, P6 ;  /* 0x0000002a23277211 */ /* 0x000fe200030f0eff */
[----:B------:R-:W-:Y:S01]  /*3ce0*/  IMAD R35, R34, 0x2, R57 ;  /* 0x0000000222237824 */ /* 0x000fe200078e0239 */
[----:B--2---:R-:W-:-:S02]  /*3cf0*/  LEA R40, P6, R57, R0, 0x1 ;  /* 0x0000000039287211 */ /* 0x004fc400078c08ff */
[----:B------:R-:W-:Y:S01]  /*3d00*/  ISETP.LT.AND P5, PT, R80, c[0x0][0x17c], !P0 ;  /* 0x00005f0050007a0c */ /* 0x000fe200047a1270 */
[----:B------:R2:W-:Y:S01]  /*3d10*/  @P1 STG.E.U16 [R38.64], R21 ;  /* 0x0000001526001986 */ /* 0x0005e2000c101506 */
[----:B------:R-:W-:Y:S01]  /*3d20*/  LEA.HI.X.SX32 R41, R57, R42, 0x1, P6 ;  /* 0x0000002a39297211 */ /* 0x000fe200030f0eff */
[C---:B------:R-:W-:Y:S01]  /*3d30*/  IMAD R57, R34.reuse, 0x2, R35 ;  /* 0x0000000222397824 */ /* 0x040fe200078e0223 */
[----:B0-----:R-:W-:Y:S02]  /*3d40*/  LEA R58, P6, R35, R0, 0x1 ;  /* 0x00000000233a7211 */ /* 0x001fe400078c08ff */
[----:B------:R-:W-:Y:S01]  /*3d50*/  ISETP.LT.AND P4, PT, R81, c[0x0][0x17c], !P0 ;  /* 0x00005f0051007a0c */ /* 0x000fe20004781270 */
[----:B------:R0:W-:Y:S01]  /*3d60*/  @P2 STG.E.U16 [R40.64], R23 ;  /* 0x0000001728002986 */ /* 0x0001e2000c101506 */
[----:B------:R-:W-:Y:S01]  /*3d70*/  LEA.HI.X.SX32 R59, R35, R42, 0x1, P6 ;  /* 0x0000002a233b7211 */ /* 0x000fe200030f0eff */
[----:B------:R-:W-:Y:S01]  /*3d80*/  IMAD R35, R34, 0x2, R57 ;  /* 0x0000000222237824 */ /* 0x000fe200078e0239 */
[----:B-1----:R-:W-:-:S02]  /*3d90*/  LEA R36, P6, R57, R0, 0x1 ;  /* 0x0000000039247211 */ /* 0x002fc400078c08ff */
[----:B------:R-:W-:Y:S01]  /*3da0*/  ISETP.LT.AND P3, PT, R82, c[0x0][0x17c], !P0 ;  /* 0x00005f0052007a0c */ /* 0x000fe20004761270 */
[----:B------:R-:W-:Y:S01]  /*3db0*/  @P5 STG.E.U16 [R58.64], R25 ;  /* 0x000000193a005986 */ /* 0x000fe2000c101506 */
[----:B------:R-:W-:Y:S02]  /*3dc0*/  LEA.HI.X.SX32 R37, R57, R42, 0x1, P6 ;  /* 0x0000002a39257211 */ /* 0x000fe400030f0eff */
[----:B------:R-:W-:Y:S01]  /*3dd0*/  ISETP.LT.AND P5, PT, R43, c[0x0][0x17c], !P0 ;  /* 0x00005f002b007a0c */ /* 0x000fe200047a1270 */
[----:B------:R-:W-:Y:S01]  /*3de0*/  IMAD R43, R34, 0x2, R35 ;  /* 0x00000002222b7824 */ /* 0x000fe200078e0223 */
[C---:B--2---:R-:W-:Y:S01]  /*3df0*/  LEA R38, P6, R35.reuse, R0, 0x1 ;  /* 0x0000000023267211 */ /* 0x044fe200078c08ff */
[----:B------:R1:W-:Y:S01]  /*3e00*/  @P4 STG.E.U16 [R36.64], R27 ;  /* 0x0000001b24004986 */ /* 0x0003e2000c101506 */
[----:B------:R-:W-:Y:S02]  /*3e10*/  ISETP.LT.AND P4, PT, R44, c[0x0][0x17c], !P0 ;  /* 0x00005f002c007a0c */ /* 0x000fe40004781270 */
[----:B------:R-:W-:Y:S01]  /*3e20*/  LEA.HI.X.SX32 R39, R35, R42, 0x1, P6 ;  /* 0x0000002a23277211 */ /* 0x000fe200030f0eff */
[----:B------:R-:W-:Y:S01]  /*3e30*/  IMAD R35, R34, 0x2, R43 ;  /* 0x0000000222237824 */ /* 0x000fe200078e022b */
[----:B0-----:R-:W-:-:S02]  /*3e40*/  LEA R40, P6, R43, R0, 0x1 ;  /* 0x000000002b287211 */ /* 0x001fc400078c08ff */
[----:B------:R-:W-:Y:S01]  /*3e50*/  ISETP.LT.AND P1, PT, R83, c[0x0][0x17c], !P0 ;  /* 0x00005f0053007a0c */ /* 0x000fe20004721270 */
[----:B------:R-:W-:Y:S01]  /*3e60*/  @P3 STG.E.U16 [R38.64], R29 ;  /* 0x0000001d26003986 */ /* 0x000fe2000c101506 */
[----:B------:R-:W-:Y:S01]  /*3e70*/  LEA.HI.X.SX32 R41, R43, R42, 0x1, P6 ;  /* 0x0000002a2b297211 */ /* 0x000fe200030f0eff */
[C---:B------:R-:W-:Y:S01]  /*3e80*/  IMAD R43, R34.reuse, 0x2, R35 ;  /* 0x00000002222b7824 */ /* 0x040fe200078e0223 */
[----:B------:R-:W-:Y:S02]  /*3e90*/  LEA R44, P6, R35, R0, 0x1 ;  /* 0x00000000232c7211 */ /* 0x000fe400078c08ff */
[----:B------:R-:W-:Y:S02]  /*3ea0*/  ISETP.LT.AND P3, PT, R45, c[0x0][0x17c], !P0 ;  /* 0x00005f002d007a0c */ /* 0x000fe40004761270 */
[----:B------:R-:W-:Y:S01]  /*3eb0*/  LEA.HI.X.SX32 R45, R35, R42, 0x1, P6 ;  /* 0x0000002a232d7211 */ /* 0x000fe200030f0eff */
[----:B------:R-:W-:Y:S01]  /*3ec0*/  IMAD R35, R34, 0x2, R43 ;  /* 0x0000000222237824 */ /* 0x000fe200078e022b */
[----:B-1----:R-:W-:-:S02]  /*3ed0*/  LEA R36, P6, R43, R0, 0x1 ;  /* 0x000000002b247211 */ /* 0x002fc400078c08ff */
[----:B------:R-:W-:Y:S01]  /*3ee0*/  ISETP.LT.AND P2, PT, R84, c[0x0][0x17c], !P0 ;  /* 0x00005f0054007a0c */ /* 0x000fe20004741270 */
[----:B------:R-:W-:Y:S01]  /*3ef0*/  @P1 STG.E.U16 [R40.64], R31 ;  /* 0x0000001f28001986 */ /* 0x000fe2000c101506 */
[----:B------:R-:W-:Y:S02]  /*3f00*/  LEA.HI.X.SX32 R37, R43, R42, 0x1, P6 ;  /* 0x0000002a2b257211 */ /* 0x000fe400030f0eff */
[----:B------:R-:W-:Y:S01]  /*3f10*/  PRMT R7, R5, 0x7632, R7 ;  /* 0x0000763205077816 */ /* 0x000fe20000000007 */
[C---:B------:R-:W-:Y:S01]  /*3f20*/  IMAD R5, R34.reuse, 0x2, R35 ;  /* 0x0000000222057824 */ /* 0x040fe200078e0223 */
[----:B------:R-:W-:Y:S02]  /*3f30*/  LEA R2, P6, R35, R0, 0x1 ;  /* 0x0000000023027211 */ /* 0x000fe400078c08ff */
[----:B------:R-:W-:Y:S02]  /*3f40*/  PRMT R18, R3, 0x7632, R18 ;  /* 0x0000763203127816 */ /* 0x000fe40000000012 */
[----:B------:R-:W-:Y:S01]  /*3f50*/  LEA.HI.X.SX32 R3, R35, R42, 0x1, P6 ;  /* 0x0000002a23037211 */ /* 0x000fe200030f0eff */
[C---:B------:R-:W-:Y:S01]  /*3f60*/  IMAD R35, R34.reuse, 0x2, R5 ;  /* 0x0000000222237824 */ /* 0x040fe200078e0205 */
[----:B------:R-:W-:Y:S01]  /*3f70*/  LEA R4, P6, R5, R0, 0x1 ;  /* 0x0000000005047211 */ /* 0x000fe200078c08ff */
[----:B------:R-:W-:Y:S01]  /*3f80*/  @P2 STG.E.U16 [R44.64], R33 ;  /* 0x000000212c002986 */ /* 0x000fe2000c101506 */
[----:B------:R-:W-:Y:S01]  /*3f90*/  PRMT R8, R19, 0x7632, R8 ;  /* 0x0000763213087816 */ /* 0x000fe20000000008 */
[----:B------:R-:W-:Y:S01]  /*3fa0*/  IMAD R19, R34, 0x2, R35 ;  /* 0x0000000222137824 */ /* 0x000fe200078e0223 */
[----:B------:R-:W-:Y:S01]  /*3fb0*/  LEA.HI.X.SX32 R5, R5, R42, 0x1, P6 ;  /* 0x0000002a05057211 */ /* 0x000fe200030f0eff */
[----:B------:R-:W-:Y:S01]  /*3fc0*/  @P5 STG.E.U16 [R36.64], R18 ;  /* 0x0000001224005986 */ /* 0x000fe2000c101506 */
[----:B------:R-:W-:-:S02]  /*3fd0*/  LEA R6, P6, R35, R0, 0x1 ;  /* 0x0000000023067211 */ /* 0x000fc400078c08ff */
[----:B------:R-:W-:Y:S01]  /*3fe0*/  ISETP.LT.AND P1, PT, R46, c[0x0][0x17c], !P0 ;  /* 0x00005f002e007a0c */ /* 0x000fe20004721270 */
[----:B------:R0:W-:Y:S01]  /*3ff0*/  @P4 STG.E.U16 [R2.64], R7 ;  /* 0x0000000702004986 */ /* 0x0001e2000c101506 */
[----:B------:R-:W-:Y:S02]  /*4000*/  ISETP.LT.AND P2, PT, R47, c[0x0][0x17c], !P0 ;  /* 0x00005f002f007a0c */ /* 0x000fe40004741270 */
[----:B------:R-:W-:Y:S02]  /*4010*/  ISETP.LT.AND P5, PT, R48, c[0x0][0x17c], !P0 ;  /* 0x00005f0030007a0c */ /* 0x000fe400047a1270 */
[----:B------:R-:W-:Y:S02]  /*4020*/  PRMT R10, R15, 0x7632, R10 ;  /* 0x000076320f0a7816 */ /* 0x000fe4000000000a */
[----:B------:R-:W-:Y:S02]  /*4030*/  ISETP.LT.AND P4, PT, R49, c[0x0][0x17c], !P0 ;  /* 0x00005f0031007a0c */ /* 0x000fe40004781270 */
[----:B------:R-:W-:-:S02]  /*4040*/  PRMT R12, R13, 0x7632, R12 ;  /* 0x000076320d0c7816 */ /* 0x000fc4000000000c */
[----:B------:R-:W-:Y:S02]  /*4050*/  PRMT R21, R21, 0x7632, R21 ;  /* 0x0000763215157816 */ /* 0x000fe40000000015 */
[----:B0-----:R-:W-:Y:S02]  /*4060*/  PRMT R3, R7, 0x7632, R3 ;  /* 0x0000763207037816 */ /* 0x001fe40000000003 */
[----:B------:R-:W-:Y:S01]  /*4070*/  LEA.HI.X.SX32 R7, R35, R42, 0x1, P6 ;  /* 0x0000002a23077211 */ /* 0x000fe200030f0eff */
[----:B------:R-:W-:Y:S01]  /*4080*/  IMAD R35, R34, 0x2, R19 ;  /* 0x0000000222237824 */ /* 0x000fe200078e0213 */
[----:B------:R-:W-:Y:S01]  /*4090*/  LEA R2, P6, R19, R0, 0x1 ;  /* 0x0000000013027211 */ /* 0x000fe200078c08ff */
[----:B------:R0:W-:Y:S01]  /*40a0*/  @P3 STG.E.U16 [R4.64], R3 ;  /* 0x0000000304003986 */ /* 0x0001e2000c101506 */
[----:B------:R-:W-:Y:S02]  /*40b0*/  ISETP.LT.AND P3, PT, R50, c[0x0][0x17c], !P0 ;  /* 0x00005f0032007a0c */ /* 0x000fe40004761270 */
[----:B------:R-:W-:Y:S01]  /*40c0*/  PRMT R23, R23, 0x7632, R23 ;  /* 0x0000763217177816 */ /* 0x000fe20000000017 */
[----:B------:R1:W-:Y:S01]  /*40d0*/  @P1 STG.E.U16 [R6.64], R8 ;  /* 0x0000000806001986 */ /* 0x0003e2000c101506 */
[----:B------:R-:W-:-:S02]  /*40e0*/  ISETP.LT.AND P1, PT, R51, c[0x0][0x17c], !P0 ;  /* 0x00005f0033007a0c */ /* 0x000fc40004721270 */
[----:B------:R-:W-:Y:S02]  /*40f0*/  PRMT R25, R25, 0x7632, R25 ;  /* 0x0000763219197816 */ /* 0x000fe40000000019 */
[----:B------:R-:W-:Y:S02]  /*4100*/  PRMT R27, R27, 0x7632, R27 ;  /* 0x000076321b1b7816 */ /* 0x000fe4000000001b */
[----:B------:R-:W-:Y:S02]  /*4110*/  PRMT R29, R29, 0x7632, R29 ;  /* 0x000076321d1d7816 */ /* 0x000fe4000000001d */
[----:B0-----:R-:W-:Y:S02]  /*4120*/  LEA.HI.X.SX32 R3, R19, R42, 0x1, P6 ;  /* 0x0000002a13037211 */ /* 0x001fe400030f0eff */
[----:B------:R-:W-:Y:S01]  /*4130*/  PRMT R5, R17, 0x7632, R5 ;  /* 0x0000763211057816 */ /* 0x000fe20000000005 */
[----:B------:R-:W-:Y:S01]  /*4140*/  IMAD R17, R34, 0x2, R35 ;  /* 0x0000000222117824 */ /* 0x000fe200078e0223 */
[----:B------:R-:W-:-:S02]  /*4150*/  LEA R14, P6, R35, R0, 0x1 ;  /* 0x00000000230e7211 */ /* 0x000fc400078c08ff */
[----:B------:R-:W-:Y:S01]  /*4160*/  PRMT R31, R31, 0x7632, R31 ;  /* 0x000076321f1f7816 */ /* 0x000fe2000000001f */
[----:B-1----:R-:W-:Y:S01]  /*4170*/  IMAD R7, R34, 0x2, R17 ;  /* 0x0000000222077824 */ /* 0x002fe200078e0211 */
[----:B------:R-:W-:Y:S01]  /*4180*/  LEA.HI.X.SX32 R15, R35, R42, 0x1, P6 ;  /* 0x0000002a230f7211 */ /* 0x000fe200030f0eff */
[----:B------:R0:W-:Y:S01]  /*4190*/  @P2 STG.E.U16 [R2.64], R5 ;  /* 0x0000000502002986 */ /* 0x0001e2000c101506 */
[----:B------:R-:W-:Y:S02]  /*41a0*/  LEA R4, P6, R17, R0, 0x1 ;  /* 0x0000000011047211 */ /* 0x000fe400078c08ff */
[----:B------:R-:W-:Y:S01]  /*41b0*/  ISETP.LT.AND P2, PT, R52, c[0x0][0x17c], !P0 ;  /* 0x00005f0034007a0c */ /* 0x000fe20004741270 */
[----:B------:R1:W-:Y:S01]  /*41c0*/  @P5 STG.E.U16 [R14.64], R10 ;  /* 0x0000000a0e005986 */ /* 0x0003e2000c101506 */
[----:B------:R-:W-:Y:S02]  /*41d0*/  ISETP.LT.AND P5, PT, R53, c[0x0][0x17c], !P0 ;  /* 0x00005f0035007a0c */ /* 0x000fe400047a1270 */
[----:B0-----:R-:W-:Y:S01]  /*41e0*/  PRMT R3, R9, 0x7632, R3 ;  /* 0x0000763209037816 */ /* 0x001fe20000000003 */
[----:B------:R-:W-:Y:S01]  /*41f0*/  IMAD R9, R34, 0x2, R7 ;  /* 0x0000000222097824 */ /* 0x000fe200078e0207 */
[----:B------:R-:W-:-:S02]  /*4200*/  LEA.HI.X.SX32 R5, R17, R42, 0x1, P6 ;  /* 0x0000002a11057211 */ /* 0x000fc400030f0eff */
[C---:B------:R-:W-:Y:S01]  /*4210*/  LEA R6, P6, R7.reuse, R0, 0x1 ;  /* 0x0000000007067211 */ /* 0x040fe200078c08ff */
[C---:B------:R-:W-:Y:S02]  /*4220*/  IMAD R13, R34.reuse, 0x2, R9 ;  /* 0x00000002220d7824 */ /* 0x040fe400078e0209 */
[----:B------:R0:W-:Y:S01]  /*4230*/  @P4 STG.E.U16 [R4.64], R3 ;  /* 0x0000000304004986 */ /* 0x0001e2000c101506 */
[----:B------:R-:W-:Y:S01]  /*4240*/  LEA.HI.X.SX32 R7, R7, R42, 0x1, P6 ;  /* 0x0000002a07077211 */ /* 0x000fe200030f0eff */
[----:B-1----:R-:W-:Y:S01]  /*4250*/  IMAD R15, R34, 0x2, R13 ;  /* 0x00000002220f7824 */ /* 0x002fe200078e020d */
[----:B------:R-:W-:Y:S02]  /*4260*/  LEA R2, P6, R9, R0, 0x1 ;  /* 0x0000000009027211 */ /* 0x000fe400078c08ff */
[----:B------:R-:W-:Y:S01]  /*4270*/  ISETP.LT.AND P4, PT, R54, c[0x0][0x17c], !P0 ;  /* 0x00005f0036007a0c */ /* 0x000fe20004781270 */
[----:B------:R1:W-:Y:S01]  /*4280*/  @P3 STG.E.U16 [R6.64], R12 ;  /* 0x0000000c06003986 */ /* 0x0003e2000c101506 */
[----:B------:R-:W-:-:S02]  /*4290*/  ISETP.LT.AND P3, PT, R55, c[0x0][0x17c], !P0 ;  /* 0x00005f0037007a0c */ /* 0x000fc40004761270 */
[----:B0-----:R-:W-:Y:S02]  /*42a0*/  LEA.HI.X.SX32 R3, R9, R42, 0x1, P6 ;  /* 0x0000002a09037211 */ /* 0x001fe400030f0eff */
[----:B------:R-:W-:Y:S02]  /*42b0*/  LEA R8, P6, R13, R0, 0x1 ;  /* 0x000000000d087211 */ /* 0x000fe400078c08ff */
[----:B------:R-:W-:Y:S01]  /*42c0*/  PRMT R5, R11, 0x7632, R5 ;  /* 0x000076320b057816 */ /* 0x000fe20000000005 */
[----:B------:R-:W-:Y:S01]  /*42d0*/  IMAD R11, R34, 0x2, R15 ;  /* 0x00000002220b7824 */ /* 0x000fe200078e020f */
[----:B------:R-:W-:-:S03]  /*42e0*/  LEA.HI.X.SX32 R9, R13, R42, 0x1, P6 ;  /* 0x0000002a0d097211 */ /* 0x000fc600030f0eff */
[C---:B------:R-:W-:Y:S01]  /*42f0*/  IMAD R13, R34.reuse, 0x2, R11 ;  /* 0x00000002220d7824 */ /* 0x040fe200078e020b */
[----:B------:R0:W-:Y:S01]  /*4300*/  @P1 STG.E.U16 [R2.64], R5 ;  /* 0x0000000502001986 */ /* 0x0001e2000c101506 */
[-C--:B------:R-:W-:Y:S02]  /*4310*/  LEA R4, P1, R15, R0.reuse, 0x1 ;  /* 0x000000000f047211 */ /* 0x080fe400078208ff */
[----:B------:R-:W-:Y:S01]  /*4320*/  IMAD R17, R34, 0x2, R13 ;  /* 0x0000000222117824 */ /* 0x000fe200078e020d */
[----:B------:R2:W-:Y:S01]  /*4330*/  @P2 STG.E.U16 [R8.64], R21 ;  /* 0x0000001508002986 */ /* 0x0005e2000c101506 */
[-C--:B-1----:R-:W-:Y:S02]  /*4340*/  LEA R6, P2, R11, R0.reuse, 0x1 ;  /* 0x000000000b067211 */ /* 0x082fe400078408ff */
[----:B------:R-:W-:Y:S02]  /*4350*/  LEA R10, P6, R13, R0, 0x1 ;  /* 0x000000000d0a7211 */ /* 0x000fe400078c08ff */
[----:B------:R-:W-:-:S02]  /*4360*/  LEA.HI.X.SX32 R7, R11, R42, 0x1, P2 ;  /* 0x0000002a0b077211 */ /* 0x000fc400010f0eff */
[----:B------:R-:W-:Y:S02]  /*4370*/  ISETP.LT.AND P2, PT, R56, c[0x0][0x17c], !P0 ;  /* 0x00005f0038007a0c */ /* 0x000fe40004741270 */
[-C--:B0-----:R-:W-:Y:S01]  /*4380*/  LEA.HI.X.SX32 R5, R15, R42.reuse, 0x1, P1 ;  /* 0x0000002a0f057211 */ /* 0x081fe200008f0eff */
[C---:B------:R-:W-:Y:S01]  /*4390*/  IMAD R15, R34.reuse, 0x2, R17 ;  /* 0x00000002220f7824 */ /* 0x040fe200078e0211 */
[----:B------:R-:W-:Y:S02]  /*43a0*/  LEA.HI.X.SX32 R11, R13, R42, 0x1, P6 ;  /* 0x0000002a0d0b7211 */ /* 0x000fe400030f0eff */
[-C--:B------:R-:W-:Y:S01]  /*43b0*/  LEA R2, P6, R17, R0.reuse, 0x1 ;  /* 0x0000000011027211 */ /* 0x080fe200078c08ff */
[----:B------:R-:W-:Y:S01]  /*43c0*/  IMAD R13, R34, 0x2, R15 ;  /* 0x00000002220d7824 */ /* 0x000fe200078e020f */
[----:B--2---:R-:W-:Y:S01]  /*43d0*/  LEA R8, P1, R15, R0, 0x1 ;  /* 0x000000000f087211 */ /* 0x004fe200078208ff */
[----:B------:R0:W-:Y:S01]  /*43e0*/  @P5 STG.E.U16 [R4.64], R23 ;  /* 0x0000001704005986 */ /* 0x0001e2000c101506 */
[----:B------:R-:W-:-:S02]  /*43f0*/  LEA.HI.X.SX32 R3, R17, R42, 0x1, P6 ;  /* 0x0000002a11037211 */ /* 0x000fc400030f0eff */
[----:B------:R-:W-:Y:S01]  /*4400*/  LEA.HI.X.SX32 R9, R15, R42, 0x1, P1 ;  /* 0x0000002a0f097211 */ /* 0x000fe200008f0eff */
[----:B------:R0:W-:Y:S01]  /*4410*/  @P4 STG.E.U16 [R6.64], R25 ;  /* 0x0000001906004986 */ /* 0x0001e2000c101506 */
[----:B------:R-:W-:Y:S02]  /*4420*/  ISETP.LT.AND P1, PT, R85, c[0x0][0x17c], !P0 ;  /* 0x00005f0055007a0c */ /* 0x000fe40004721270 */
[----:B------:R-:W-:Y:S01]  /*4430*/  ISETP.LT.AND P0, PT, R118, c[0x0][0x17c], !P0 ;  /* 0x00005f0076007a0c */ /* 0x000fe20004701270 */
[----:B------:R0:W-:Y:S01]  /*4440*/  @P3 STG.E.U16 [R10.64], R27 ;  /* 0x0000001b0a003986 */ /* 0x0001e2000c101506 */
[----:B------:R-:W-:-:S03]  /*4450*/  LEA R12, P6, R13, R0, 0x1 ;  /* 0x000000000d0c7211 */ /* 0x000fc600078c08ff */
[----:B------:R0:W-:Y:S01]  /*4460*/  @P2 STG.E.U16 [R2.64], R29 ;  /* 0x0000001d02002986 */ /* 0x0001e2000c101506 */
[----:B------:R-:W-:-:S05]  /*4470*/  LEA.HI.X.SX32 R13, R13, R42, 0x1, P6 ;  /* 0x0000002a0d0d7211 */ /* 0x000fca00030f0eff */
[----:B------:R0:W-:Y:S02]  /*4480*/  @P1 STG.E.U16 [R8.64], R31 ;  /* 0x0000001f08001986 */ /* 0x0001e4000c101506 */
[----:B------:R-:W-:Y:S05]  /*4490*/  @!P0 EXIT ;  /* 0x000000000000894d */ /* 0x000fea0003800000 */
[----:B0-----:R-:W-:-:S05]  /*44a0*/  PRMT R6, R33, 0x7632, R6 ;  /* 0x0000763221067816 */ /* 0x001fca0000000006 */
[----:B------:R-:W-:Y:S01]  /*44b0*/  STG.E.U16 [R12.64], R6 ;  /* 0x000000060c007986 */ /* 0x000fe2000c101506 */
[----:B------:R-:W-:Y:S05]  /*44c0*/  EXIT ;  /* 0x000000000000794d */ /* 0x000fea0003800000 */
.L_x_3:
[----:B------:R-:W-:-:S00]  /*44d0*/  BRA `(.L_x_3) ;  /* 0xfffffff000007947 */ /* 0x000fc0000383ffff */
[----:B------:R-:W-:-:S00]  /*44e0*/  NOP ;  /* 0x0000000000007918 */ /* 0x000fc00000000000 */
        /* <DEDUP_REMOVED lines=9> */
.L_x_4:


//--------------------- .nv.shared.matmul_kernel  --------------------------
	.section	.nv.shared.matmul_kernel,"aw",@nobits
	.sectionflags	@""
	.align	16
